//
// Generated by NVIDIA NVVM Compiler
//
// Compiler Build ID: CL-36424714
// Cuda compilation tools, release 13.0, V13.0.88
// Based on NVVM 20.0.0
//

.version 9.0
.target sm_100
.address_size 64

	// .globl	_Z10initRandomP17curandStateXORWOWj
.global .align 4 .b8 precalc_xorwow_matrix[102400];
.global .align 4 .b8 precalc_xorwow_offset_matrix[102400];
.global .align 4 .b8 mrg32k3aM1[2304];
.global .align 4 .b8 mrg32k3aM2[2304];
.global .align 4 .b8 mrg32k3aM1SubSeq[2016];
.global .align 4 .b8 mrg32k3aM2SubSeq[2016];
.global .align 4 .b8 mrg32k3aM1Seq[2304];
.global .align 4 .b8 mrg32k3aM2Seq[2304];
.const .align 8 .b8 __cr_lgamma_table[72];

.visible .entry _Z10initRandomP17curandStateXORWOWj(
	.param .u64 .ptr .align 1 _Z10initRandomP17curandStateXORWOWj_param_0,
	.param .u32 _Z10initRandomP17curandStateXORWOWj_param_1
)
{
	.reg .pred 	%p<24>;
	.reg .b32 	%r<409>;
	.reg .b64 	%rd<18>;

	ld.param.u64 	%rd8, [_Z10initRandomP17curandStateXORWOWj_param_0];
	ld.param.u32 	%r182, [_Z10initRandomP17curandStateXORWOWj_param_1];
	cvta.to.global.u64 	%rd9, %rd8;
	mov.u32 	%r183, %tid.x;
	mov.u32 	%r184, %ctaid.x;
	mov.u32 	%r185, %ntid.x;
	mad.lo.s32 	%r186, %r184, %r185, %r183;
	cvt.s64.s32 	%rd17, %r186;
	mul.wide.s32 	%rd10, %r186, 48;
	add.s64 	%rd2, %rd9, %rd10;
	xor.b32  	%r187, %r182, -1429050551;
	mul.lo.s32 	%r188, %r187, 1099087573;
	add.s32 	%r189, %r188, -638133224;
	add.s32 	%r190, %r188, 123456789;
	st.global.v2.u32 	[%rd2], {%r189, %r190};
	xor.b32  	%r191, %r188, 362436069;
	mov.b32 	%r192, -123459836;
	st.global.v2.u32 	[%rd2+8], {%r191, %r192};
	add.s32 	%r193, %r188, 5783321;
	mov.b32 	%r194, -589760388;
	st.global.v2.u32 	[%rd2+16], {%r194, %r193};
	setp.eq.s32 	%p1, %r186, 0;
	@%p1 bra 	$L__BB0_42;
	mov.b32 	%r315, 0;
	mov.u64 	%rd12, precalc_xorwow_matrix;
$L__BB0_2:
	and.b64  	%rd4, %rd17, 3;
	setp.eq.s64 	%p2, %rd4, 0;
	@%p2 bra 	$L__BB0_41;
	mul.wide.u32 	%rd11, %r315, 3200;
	add.s64 	%rd5, %rd12, %rd11;
	cvt.u32.u64 	%r2, %rd4;
	mov.b32 	%r316, 0;
$L__BB0_4:
	mov.b32 	%r329, 0;
	mov.u32 	%r330, %r329;
	mov.u32 	%r331, %r329;
	mov.u32 	%r332, %r329;
	mov.u32 	%r333, %r329;
	mov.u32 	%r322, %r329;
$L__BB0_5:
	mul.wide.u32 	%rd13, %r322, 4;
	add.s64 	%rd14, %rd2, %rd13;
	ld.global.u32 	%r10, [%rd14+4];
	shl.b32 	%r11, %r322, 5;
	mov.b32 	%r328, 0;
$L__BB0_6:
	.pragma "nounroll";
	shr.u32 	%r199, %r10, %r328;
	and.b32  	%r200, %r199, 1;
	setp.eq.b32 	%p3, %r200, 1;
	not.pred 	%p4, %p3;
	add.s32 	%r201, %r11, %r328;
	mul.lo.s32 	%r202, %r201, 5;
	mul.wide.u32 	%rd15, %r202, 4;
	add.s64 	%rd6, %rd5, %rd15;
	@%p4 bra 	$L__BB0_8;
	ld.global.u32 	%r203, [%rd6];
	xor.b32  	%r333, %r333, %r203;
	ld.global.u32 	%r204, [%rd6+4];
	xor.b32  	%r332, %r332, %r204;
	ld.global.u32 	%r205, [%rd6+8];
	xor.b32  	%r331, %r331, %r205;
	ld.global.u32 	%r206, [%rd6+12];
	xor.b32  	%r330, %r330, %r206;
	ld.global.u32 	%r207, [%rd6+16];
	xor.b32  	%r329, %r329, %r207;
$L__BB0_8:
	and.b32  	%r209, %r199, 2;
	setp.eq.s32 	%p5, %r209, 0;
	@%p5 bra 	$L__BB0_10;
	ld.global.u32 	%r210, [%rd6+20];
	xor.b32  	%r333, %r333, %r210;
	ld.global.u32 	%r211, [%rd6+24];
	xor.b32  	%r332, %r332, %r211;
	ld.global.u32 	%r212, [%rd6+28];
	xor.b32  	%r331, %r331, %r212;
	ld.global.u32 	%r213, [%rd6+32];
	xor.b32  	%r330, %r330, %r213;
	ld.global.u32 	%r214, [%rd6+36];
	xor.b32  	%r329, %r329, %r214;
$L__BB0_10:
	and.b32  	%r216, %r199, 4;
	setp.eq.s32 	%p6, %r216, 0;
	@%p6 bra 	$L__BB0_12;
	ld.global.u32 	%r217, [%rd6+40];
	xor.b32  	%r333, %r333, %r217;
	ld.global.u32 	%r218, [%rd6+44];
	xor.b32  	%r332, %r332, %r218;
	ld.global.u32 	%r219, [%rd6+48];
	xor.b32  	%r331, %r331, %r219;
	ld.global.u32 	%r220, [%rd6+52];
	xor.b32  	%r330, %r330, %r220;
	ld.global.u32 	%r221, [%rd6+56];
	xor.b32  	%r329, %r329, %r221;
$L__BB0_12:
	and.b32  	%r223, %r199, 8;
	setp.eq.s32 	%p7, %r223, 0;
	@%p7 bra 	$L__BB0_14;
	ld.global.u32 	%r224, [%rd6+60];
	xor.b32  	%r333, %r333, %r224;
	ld.global.u32 	%r225, [%rd6+64];
	xor.b32  	%r332, %r332, %r225;
	ld.global.u32 	%r226, [%rd6+68];
	xor.b32  	%r331, %r331, %r226;
	ld.global.u32 	%r227, [%rd6+72];
	xor.b32  	%r330, %r330, %r227;
	ld.global.u32 	%r228, [%rd6+76];
	xor.b32  	%r329, %r329, %r228;
$L__BB0_14:
	and.b32  	%r230, %r199, 16;
	setp.eq.s32 	%p8, %r230, 0;
	@%p8 bra 	$L__BB0_16;
	ld.global.u32 	%r231, [%rd6+80];
	xor.b32  	%r333, %r333, %r231;
	ld.global.u32 	%r232, [%rd6+84];
	xor.b32  	%r332, %r332, %r232;
	ld.global.u32 	%r233, [%rd6+88];
	xor.b32  	%r331, %r331, %r233;
	ld.global.u32 	%r234, [%rd6+92];
	xor.b32  	%r330, %r330, %r234;
	ld.global.u32 	%r235, [%rd6+96];
	xor.b32  	%r329, %r329, %r235;
$L__BB0_16:
	and.b32  	%r237, %r199, 32;
	setp.eq.s32 	%p9, %r237, 0;
	@%p9 bra 	$L__BB0_18;
	ld.global.u32 	%r238, [%rd6+100];
	xor.b32  	%r333, %r333, %r238;
	ld.global.u32 	%r239, [%rd6+104];
	xor.b32  	%r332, %r332, %r239;
	ld.global.u32 	%r240, [%rd6+108];
	xor.b32  	%r331, %r331, %r240;
	ld.global.u32 	%r241, [%rd6+112];
	xor.b32  	%r330, %r330, %r241;
	ld.global.u32 	%r242, [%rd6+116];
	xor.b32  	%r329, %r329, %r242;
$L__BB0_18:
	and.b32  	%r244, %r199, 64;
	setp.eq.s32 	%p10, %r244, 0;
	@%p10 bra 	$L__BB0_20;
	ld.global.u32 	%r245, [%rd6+120];
	xor.b32  	%r333, %r333, %r245;
	ld.global.u32 	%r246, [%rd6+124];
	xor.b32  	%r332, %r332, %r246;
	ld.global.u32 	%r247, [%rd6+128];
	xor.b32  	%r331, %r331, %r247;
	ld.global.u32 	%r248, [%rd6+132];
	xor.b32  	%r330, %r330, %r248;
	ld.global.u32 	%r249, [%rd6+136];
	xor.b32  	%r329, %r329, %r249;
$L__BB0_20:
	and.b32  	%r251, %r199, 128;
	setp.eq.s32 	%p11, %r251, 0;
	@%p11 bra 	$L__BB0_22;
	ld.global.u32 	%r252, [%rd6+140];
	xor.b32  	%r333, %r333, %r252;
	ld.global.u32 	%r253, [%rd6+144];
	xor.b32  	%r332, %r332, %r253;
	ld.global.u32 	%r254, [%rd6+148];
	xor.b32  	%r331, %r331, %r254;
	ld.global.u32 	%r255, [%rd6+152];
	xor.b32  	%r330, %r330, %r255;
	ld.global.u32 	%r256, [%rd6+156];
	xor.b32  	%r329, %r329, %r256;
$L__BB0_22:
	and.b32  	%r258, %r199, 256;
	setp.eq.s32 	%p12, %r258, 0;
	@%p12 bra 	$L__BB0_24;
	ld.global.u32 	%r259, [%rd6+160];
	xor.b32  	%r333, %r333, %r259;
	ld.global.u32 	%r260, [%rd6+164];
	xor.b32  	%r332, %r332, %r260;
	ld.global.u32 	%r261, [%rd6+168];
	xor.b32  	%r331, %r331, %r261;
	ld.global.u32 	%r262, [%rd6+172];
	xor.b32  	%r330, %r330, %r262;
	ld.global.u32 	%r263, [%rd6+176];
	xor.b32  	%r329, %r329, %r263;
$L__BB0_24:
	and.b32  	%r265, %r199, 512;
	setp.eq.s32 	%p13, %r265, 0;
	@%p13 bra 	$L__BB0_26;
	ld.global.u32 	%r266, [%rd6+180];
	xor.b32  	%r333, %r333, %r266;
	ld.global.u32 	%r267, [%rd6+184];
	xor.b32  	%r332, %r332, %r267;
	ld.global.u32 	%r268, [%rd6+188];
	xor.b32  	%r331, %r331, %r268;
	ld.global.u32 	%r269, [%rd6+192];
	xor.b32  	%r330, %r330, %r269;
	ld.global.u32 	%r270, [%rd6+196];
	xor.b32  	%r329, %r329, %r270;
$L__BB0_26:
	and.b32  	%r272, %r199, 1024;
	setp.eq.s32 	%p14, %r272, 0;
	@%p14 bra 	$L__BB0_28;
	ld.global.u32 	%r273, [%rd6+200];
	xor.b32  	%r333, %r333, %r273;
	ld.global.u32 	%r274, [%rd6+204];
	xor.b32  	%r332, %r332, %r274;
	ld.global.u32 	%r275, [%rd6+208];
	xor.b32  	%r331, %r331, %r275;
	ld.global.u32 	%r276, [%rd6+212];
	xor.b32  	%r330, %r330, %r276;
	ld.global.u32 	%r277, [%rd6+216];
	xor.b32  	%r329, %r329, %r277;
$L__BB0_28:
	and.b32  	%r279, %r199, 2048;
	setp.eq.s32 	%p15, %r279, 0;
	@%p15 bra 	$L__BB0_30;
	ld.global.u32 	%r280, [%rd6+220];
	xor.b32  	%r333, %r333, %r280;
	ld.global.u32 	%r281, [%rd6+224];
	xor.b32  	%r332, %r332, %r281;
	ld.global.u32 	%r282, [%rd6+228];
	xor.b32  	%r331, %r331, %r282;
	ld.global.u32 	%r283, [%rd6+232];
	xor.b32  	%r330, %r330, %r283;
	ld.global.u32 	%r284, [%rd6+236];
	xor.b32  	%r329, %r329, %r284;
$L__BB0_30:
	and.b32  	%r286, %r199, 4096;
	setp.eq.s32 	%p16, %r286, 0;
	@%p16 bra 	$L__BB0_32;
	ld.global.u32 	%r287, [%rd6+240];
	xor.b32  	%r333, %r333, %r287;
	ld.global.u32 	%r288, [%rd6+244];
	xor.b32  	%r332, %r332, %r288;
	ld.global.u32 	%r289, [%rd6+248];
	xor.b32  	%r331, %r331, %r289;
	ld.global.u32 	%r290, [%rd6+252];
	xor.b32  	%r330, %r330, %r290;
	ld.global.u32 	%r291, [%rd6+256];
	xor.b32  	%r329, %r329, %r291;
$L__BB0_32:
	and.b32  	%r293, %r199, 8192;
	setp.eq.s32 	%p17, %r293, 0;
	@%p17 bra 	$L__BB0_34;
	ld.global.u32 	%r294, [%rd6+260];
	xor.b32  	%r333, %r333, %r294;
	ld.global.u32 	%r295, [%rd6+264];
	xor.b32  	%r332, %r332, %r295;
	ld.global.u32 	%r296, [%rd6+268];
	xor.b32  	%r331, %r331, %r296;
	ld.global.u32 	%r297, [%rd6+272];
	xor.b32  	%r330, %r330, %r297;
	ld.global.u32 	%r298, [%rd6+276];
	xor.b32  	%r329, %r329, %r298;
$L__BB0_34:
	and.b32  	%r300, %r199, 16384;
	setp.eq.s32 	%p18, %r300, 0;
	@%p18 bra 	$L__BB0_36;
	ld.global.u32 	%r301, [%rd6+280];
	xor.b32  	%r333, %r333, %r301;
	ld.global.u32 	%r302, [%rd6+284];
	xor.b32  	%r332, %r332, %r302;
	ld.global.u32 	%r303, [%rd6+288];
	xor.b32  	%r331, %r331, %r303;
	ld.global.u32 	%r304, [%rd6+292];
	xor.b32  	%r330, %r330, %r304;
	ld.global.u32 	%r305, [%rd6+296];
	xor.b32  	%r329, %r329, %r305;
$L__BB0_36:
	and.b32  	%r307, %r199, 32768;
	setp.eq.s32 	%p19, %r307, 0;
	@%p19 bra 	$L__BB0_38;
	ld.global.u32 	%r308, [%rd6+300];
	xor.b32  	%r333, %r333, %r308;
	ld.global.u32 	%r309, [%rd6+304];
	xor.b32  	%r332, %r332, %r309;
	ld.global.u32 	%r310, [%rd6+308];
	xor.b32  	%r331, %r331, %r310;
	ld.global.u32 	%r311, [%rd6+312];
	xor.b32  	%r330, %r330, %r311;
	ld.global.u32 	%r312, [%rd6+316];
	xor.b32  	%r329, %r329, %r312;
$L__BB0_38:
	add.s32 	%r328, %r328, 16;
	setp.ne.s32 	%p20, %r328, 32;
	@%p20 bra 	$L__BB0_6;
	mad.lo.s32 	%r313, %r322, -31, %r11;
	add.s32 	%r322, %r313, 1;
	setp.ne.s32 	%p21, %r322, 5;
	@%p21 bra 	$L__BB0_5;
	st.global.u32 	[%rd2+4], %r333;
	st.global.u32 	[%rd2+8], %r332;
	st.global.u32 	[%rd2+12], %r331;
	st.global.u32 	[%rd2+16], %r330;
	st.global.u32 	[%rd2+20], %r329;
	add.s32 	%r316, %r316, 1;
	setp.lt.u32 	%p22, %r316, %r2;
	@%p22 bra 	$L__BB0_4;
$L__BB0_41:
	shr.u64 	%rd7, %rd17, 2;
	add.s32 	%r315, %r315, 1;
	setp.gt.u64 	%p23, %rd17, 3;
	mov.u64 	%rd17, %rd7;
	@%p23 bra 	$L__BB0_2;
$L__BB0_42:
	mov.b32 	%r314, 0;
	st.global.v2.u32 	[%rd2+24], {%r314, %r314};
	st.global.u32 	[%rd2+32], %r314;
	mov.b64 	%rd16, 0;
	st.global.u64 	[%rd2+40], %rd16;
	ret;

}
	// .globl	_Z5clearPf
.visible .entry _Z5clearPf(
	.param .u64 .ptr .align 1 _Z5clearPf_param_0
)
{
	.reg .pred 	%p<2>;
	.reg .b32 	%r<7>;
	.reg .b64 	%rd<9>;

	ld.param.u64 	%rd4, [_Z5clearPf_param_0];
	cvta.to.global.u64 	%rd5, %rd4;
	mov.u32 	%r4, %tid.x;
	mul.wide.u32 	%rd6, %r4, 1024;
	add.s64 	%rd7, %rd6, %rd5;
	add.s64 	%rd8, %rd7, 64;
	mov.b32 	%r6, 0;
$L__BB1_1:
	mov.b32 	%r5, -1082130432;
	st.global.u32 	[%rd8+-64], %r5;
	st.global.u32 	[%rd8+-60], %r5;
	st.global.u32 	[%rd8+-56], %r5;
	st.global.u32 	[%rd8+-52], %r5;
	st.global.u32 	[%rd8+-48], %r5;
	st.global.u32 	[%rd8+-44], %r5;
	st.global.u32 	[%rd8+-40], %r5;
	st.global.u32 	[%rd8+-36], %r5;
	st.global.u32 	[%rd8+-32], %r5;
	st.global.u32 	[%rd8+-28], %r5;
	st.global.u32 	[%rd8+-24], %r5;
	st.global.u32 	[%rd8+-20], %r5;
	st.global.u32 	[%rd8+-16], %r5;
	st.global.u32 	[%rd8+-12], %r5;
	st.global.u32 	[%rd8+-8], %r5;
	st.global.u32 	[%rd8+-4], %r5;
	st.global.u32 	[%rd8], %r5;
	st.global.u32 	[%rd8+4], %r5;
	st.global.u32 	[%rd8+8], %r5;
	st.global.u32 	[%rd8+12], %r5;
	st.global.u32 	[%rd8+16], %r5;
	st.global.u32 	[%rd8+20], %r5;
	st.global.u32 	[%rd8+24], %r5;
	st.global.u32 	[%rd8+28], %r5;
	st.global.u32 	[%rd8+32], %r5;
	st.global.u32 	[%rd8+36], %r5;
	st.global.u32 	[%rd8+40], %r5;
	st.global.u32 	[%rd8+44], %r5;
	st.global.u32 	[%rd8+48], %r5;
	st.global.u32 	[%rd8+52], %r5;
	st.global.u32 	[%rd8+56], %r5;
	st.global.u32 	[%rd8+60], %r5;
	add.s32 	%r6, %r6, 32;
	add.s64 	%rd8, %rd8, 128;
	setp.ne.s32 	%p1, %r6, 256;
	@%p1 bra 	$L__BB1_1;
	ret;

}
	// .globl	_Z5isingPfffiP17curandStateXORWOW
.visible .entry _Z5isingPfffiP17curandStateXORWOW(
	.param .u64 .ptr .align 1 _Z5isingPfffiP17curandStateXORWOW_param_0,
	.param .f32 _Z5isingPfffiP17curandStateXORWOW_param_1,
	.param .f32 _Z5isingPfffiP17curandStateXORWOW_param_2,
	.param .u32 _Z5isingPfffiP17curandStateXORWOW_param_3,
	.param .u64 .ptr .align 1 _Z5isingPfffiP17curandStateXORWOW_param_4
)
{
	.reg .pred 	%p<3>;
	.reg .b32 	%r<44>;
	.reg .b32 	%f<31>;
	.reg .b64 	%rd<17>;

	ld.param.u64 	%rd3, [_Z5isingPfffiP17curandStateXORWOW_param_0];
	ld.param.f32 	%f4, [_Z5isingPfffiP17curandStateXORWOW_param_1];
	ld.param.f32 	%f3, [_Z5isingPfffiP17curandStateXORWOW_param_2];
	ld.param.u32 	%r2, [_Z5isingPfffiP17curandStateXORWOW_param_3];
	ld.param.u64 	%rd2, [_Z5isingPfffiP17curandStateXORWOW_param_4];
	cvta.to.global.u64 	%rd4, %rd3;
	mov.u32 	%r3, %ctaid.x;
	mov.u32 	%r4, %tid.x;
	shl.b32 	%r5, %r4, 1;
	add.s32 	%r6, %r2, %r3;
	shr.u32 	%r7, %r6, 31;
	add.s32 	%r8, %r6, %r7;
	and.b32  	%r9, %r8, -2;
	sub.s32 	%r10, %r6, %r9;
	add.s32 	%r11, %r10, %r5;
	shl.b32 	%r12, %r3, 8;
	add.s32 	%r13, %r11, %r12;
	mul.wide.s32 	%rd5, %r13, 4;
	add.s64 	%rd1, %rd4, %rd5;
	ld.global.f32 	%f1, [%rd1];
	add.s32 	%r14, %r11, 1;
	and.b32  	%r15, %r14, 255;
	or.b32  	%r16, %r15, %r12;
	mul.wide.u32 	%rd6, %r16, 4;
	add.s64 	%rd7, %rd4, %rd6;
	ld.global.f32 	%f5, [%rd7];
	add.s32 	%r17, %r11, -1;
	and.b32  	%r18, %r17, 255;
	or.b32  	%r19, %r18, %r12;
	mul.wide.u32 	%rd8, %r19, 4;
	add.s64 	%rd9, %rd4, %rd8;
	ld.global.f32 	%f6, [%rd9];
	add.f32 	%f7, %f5, %f6;
	add.s32 	%r20, %r12, 256;
	and.b32  	%r21, %r20, 65280;
	add.s32 	%r22, %r11, %r21;
	mul.wide.s32 	%rd10, %r22, 4;
	add.s64 	%rd11, %rd4, %rd10;
	ld.global.f32 	%f8, [%rd11];
	add.f32 	%f9, %f7, %f8;
	add.s32 	%r23, %r12, -256;
	and.b32  	%r24, %r23, 65280;
	add.s32 	%r25, %r11, %r24;
	mul.wide.s32 	%rd12, %r25, 4;
	add.s64 	%rd13, %rd4, %rd12;
	ld.global.f32 	%f10, [%rd13];
	add.f32 	%f11, %f9, %f10;
	add.f32 	%f12, %f1, %f1;
	add.f32 	%f13, %f4, %f11;
	mul.f32 	%f2, %f12, %f13;
	mov.u32 	%r26, %ntid.x;
	mad.lo.s32 	%r1, %r3, %r26, %r4;
	setp.lt.f32 	%p1, %f2, 0f00000000;
	@%p1 bra 	$L__BB2_2;
	cvta.to.global.u64 	%rd14, %rd2;
	mul.wide.s32 	%rd15, %r1, 48;
	add.s64 	%rd16, %rd14, %rd15;
	ld.global.v2.u32 	{%r27, %r28}, [%rd16];
	shr.u32 	%r29, %r28, 2;
	xor.b32  	%r30, %r29, %r28;
	ld.global.v2.u32 	{%r31, %r32}, [%rd16+8];
	ld.global.v2.u32 	{%r33, %r34}, [%rd16+16];
	st.global.v2.u32 	[%rd16+8], {%r32, %r33};
	shl.b32 	%r35, %r34, 4;
	shl.b32 	%r36, %r30, 1;
	xor.b32  	%r37, %r36, %r35;
	xor.b32  	%r38, %r37, %r30;
	xor.b32  	%r39, %r38, %r34;
	st.global.v2.u32 	[%rd16+16], {%r34, %r39};
	add.s32 	%r40, %r27, 362437;
	st.global.v2.u32 	[%rd16], {%r40, %r31};
	add.s32 	%r41, %r39, %r40;
	cvt.rn.f32.u32 	%f14, %r41;
	fma.rn.f32 	%f15, %f14, 0f2F800000, 0f2F000000;
	neg.f32 	%f16, %f2;
	div.rn.f32 	%f17, %f16, %f3;
	fma.rn.f32 	%f18, %f17, 0f3BBB989D, 0f3F000000;
	cvt.sat.f32.f32 	%f19, %f18;
	mov.f32 	%f20, 0f4B400001;
	mov.f32 	%f21, 0f437C0000;
	fma.rm.f32 	%f22, %f19, %f21, %f20;
	add.f32 	%f23, %f22, 0fCB40007F;
	neg.f32 	%f24, %f23;
	fma.rn.f32 	%f25, %f17, 0f3FB8AA3B, %f24;
	fma.rn.f32 	%f26, %f17, 0f32A57060, %f25;
	mov.b32 	%r42, %f22;
	shl.b32 	%r43, %r42, 23;
	mov.b32 	%f27, %r43;
	ex2.approx.ftz.f32 	%f28, %f26;
	mul.f32 	%f29, %f28, %f27;
	setp.geu.f32 	%p2, %f15, %f29;
	@%p2 bra 	$L__BB2_3;
$L__BB2_2:
	neg.f32 	%f30, %f1;
	st.global.f32 	[%rd1], %f30;
$L__BB2_3:
	ret;

}
	// .globl	_Z5calcMPfS_
.visible .entry _Z5calcMPfS_(
	.param .u64 .ptr .align 1 _Z5calcMPfS__param_0,
	.param .u64 .ptr .align 1 _Z5calcMPfS__param_1
)
{
	.reg .pred 	%p<2>;
	.reg .b32 	%r<5>;
	.reg .b32 	%f<68>;
	.reg .b64 	%rd<9>;

	ld.param.u64 	%rd5, [_Z5calcMPfS__param_0];
	ld.param.u64 	%rd4, [_Z5calcMPfS__param_1];
	cvta.to.global.u64 	%rd6, %rd5;
	add.s64 	%rd8, %rd6, 64;
	mov.f32 	%f67, 0f00000000;
	mov.b32 	%r4, 0;
$L__BB3_1:
	ld.global.f32 	%f4, [%rd8+-64];
	add.f32 	%f5, %f67, %f4;
	ld.global.f32 	%f6, [%rd8+-60];
	add.f32 	%f7, %f5, %f6;
	ld.global.f32 	%f8, [%rd8+-56];
	add.f32 	%f9, %f7, %f8;
	ld.global.f32 	%f10, [%rd8+-52];
	add.f32 	%f11, %f9, %f10;
	ld.global.f32 	%f12, [%rd8+-48];
	add.f32 	%f13, %f11, %f12;
	ld.global.f32 	%f14, [%rd8+-44];
	add.f32 	%f15, %f13, %f14;
	ld.global.f32 	%f16, [%rd8+-40];
	add.f32 	%f17, %f15, %f16;
	ld.global.f32 	%f18, [%rd8+-36];
	add.f32 	%f19, %f17, %f18;
	ld.global.f32 	%f20, [%rd8+-32];
	add.f32 	%f21, %f19, %f20;
	ld.global.f32 	%f22, [%rd8+-28];
	add.f32 	%f23, %f21, %f22;
	ld.global.f32 	%f24, [%rd8+-24];
	add.f32 	%f25, %f23, %f24;
	ld.global.f32 	%f26, [%rd8+-20];
	add.f32 	%f27, %f25, %f26;
	ld.global.f32 	%f28, [%rd8+-16];
	add.f32 	%f29, %f27, %f28;
	ld.global.f32 	%f30, [%rd8+-12];
	add.f32 	%f31, %f29, %f30;
	ld.global.f32 	%f32, [%rd8+-8];
	add.f32 	%f33, %f31, %f32;
	ld.global.f32 	%f34, [%rd8+-4];
	add.f32 	%f35, %f33, %f34;
	ld.global.f32 	%f36, [%rd8];
	add.f32 	%f37, %f35, %f36;
	ld.global.f32 	%f38, [%rd8+4];
	add.f32 	%f39, %f37, %f38;
	ld.global.f32 	%f40, [%rd8+8];
	add.f32 	%f41, %f39, %f40;
	ld.global.f32 	%f42, [%rd8+12];
	add.f32 	%f43, %f41, %f42;
	ld.global.f32 	%f44, [%rd8+16];
	add.f32 	%f45, %f43, %f44;
	ld.global.f32 	%f46, [%rd8+20];
	add.f32 	%f47, %f45, %f46;
	ld.global.f32 	%f48, [%rd8+24];
	add.f32 	%f49, %f47, %f48;
	ld.global.f32 	%f50, [%rd8+28];
	add.f32 	%f51, %f49, %f50;
	ld.global.f32 	%f52, [%rd8+32];
	add.f32 	%f53, %f51, %f52;
	ld.global.f32 	%f54, [%rd8+36];
	add.f32 	%f55, %f53, %f54;
	ld.global.f32 	%f56, [%rd8+40];
	add.f32 	%f57, %f55, %f56;
	ld.global.f32 	%f58, [%rd8+44];
	add.f32 	%f59, %f57, %f58;
	ld.global.f32 	%f60, [%rd8+48];
	add.f32 	%f61, %f59, %f60;
	ld.global.f32 	%f62, [%rd8+52];
	add.f32 	%f63, %f61, %f62;
	ld.global.f32 	%f64, [%rd8+56];
	add.f32 	%f65, %f63, %f64;
	ld.global.f32 	%f66, [%rd8+60];
	add.f32 	%f67, %f65, %f66;
	add.s32 	%r4, %r4, 32;
	add.s64 	%rd8, %rd8, 128;
	setp.ne.s32 	%p1, %r4, 65536;
	@%p1 bra 	$L__BB3_1;
	cvta.to.global.u64 	%rd7, %rd4;
	st.global.f32 	[%rd7], %f67;
	ret;

}


// ===== COMPILED SASS (sm_100) =====

	.target	sm_100

	.elftype	@"ET_EXEC"


//--------------------- .note.nv.tkinfo           --------------------------
	.section	.note.nv.tkinfo,"",@"SHT_NOTE"
	.sectionflags	@"SHF_NOTE_NV_TKINFO"
	.tkinfo
        /*0018*/ 	.word	0x00000002
        /*0030*/ 	.string	""
        /*0030*/ 	.string	"ptxas"
        /*0030*/ 	.string	"Cuda compilation tools, release 13.0, V13.0.88"
        /*0030*/ 	.string	"Build cuda_13.0.r13.0/compiler.36424714_0"
        /*0030*/ 	.string	"-arch sm_100 -m 64 "



//--------------------- .note.nv.cuinfo           --------------------------
	.section	.note.nv.cuinfo,"",@"SHT_NOTE"
	.sectionflags	@"SHF_NOTE_NV_CUINFO"
        /*0018*/ 	.short	0x0002
        /*001a*/ 	.short	0x0064
        /*001c*/ 	.short	0x0082
	.zero		2


//--------------------- .nv.info                  --------------------------
	.section	.nv.info,"",@"SHT_CUDA_INFO"
	.align	4


	//----- nvinfo : EIATTR_REGCOUNT
	.align		4
        /*0000*/ 	.byte	0x04, 0x2f
        /*0002*/ 	.short	(.L_10 - .L_9)
	.align		4
.L_9:
        /*0004*/ 	.word	index@(_Z10initRandomP17curandStateXORWOWj)
        /*0008*/ 	.word	0x0000001f


	//----- nvinfo : EIATTR_FRAME_SIZE
	.align		4
.L_10:
        /*000c*/ 	.byte	0x04, 0x11
        /*000e*/ 	.short	(.L_12 - .L_11)
	.align		4
.L_11:
        /*0010*/ 	.word	index@(_Z10initRandomP17curandStateXORWOWj)
        /*0014*/ 	.word	0x00000000


	//----- nvinfo : EIATTR_REGCOUNT
	.align		4
.L_12:
        /*0018*/ 	.byte	0x04, 0x2f
        /*001a*/ 	.short	(.L_14 - .L_13)
	.align		4
.L_13:
        /*001c*/ 	.word	index@(_Z5clearPf)
        /*0020*/ 	.word	0x0000000a


	//----- nvinfo : EIATTR_FRAME_SIZE
	.align		4
.L_14:
        /*0024*/ 	.byte	0x04, 0x11
        /*0026*/ 	.short	(.L_16 - .L_15)
	.align		4
.L_15:
        /*0028*/ 	.word	index@(_Z5clearPf)
        /*002c*/ 	.word	0x00000000


	//----- nvinfo : EIATTR_REGCOUNT
	.align		4
.L_16:
        /*0030*/ 	.byte	0x04, 0x2f
        /*0032*/ 	.short	(.L_18 - .L_17)
	.align		4
.L_17:
        /*0034*/ 	.word	index@(_Z5isingPfffiP17curandStateXORWOW)
        /*0038*/ 	.word	0x00000018


	//----- nvinfo : EIATTR_FRAME_SIZE
	.align		4
.L_18:
        /*003c*/ 	.byte	0x04, 0x11
        /*003e*/ 	.short	(.L_20 - .L_19)
	.align		4
.L_19:
        /*0040*/ 	.word	index@($__internal_0_$__cuda_sm3x_div_rn_noftz_f32_slowpath)
        /*0044*/ 	.word	0x00000000


	//----- nvinfo : EIATTR_FRAME_SIZE
	.align		4
.L_20:
        /*0048*/ 	.byte	0x04, 0x11
        /*004a*/ 	.short	(.L_22 - .L_21)
	.align		4
.L_21:
        /*004c*/ 	.word	index@(_Z5isingPfffiP17curandStateXORWOW)
        /*0050*/ 	.word	0x00000000


	//----- nvinfo : EIATTR_REGCOUNT
	.align		4
.L_22:
        /*0054*/ 	.byte	0x04, 0x2f
        /*0056*/ 	.short	(.L_24 - .L_23)
	.align		4
.L_23:
        /*0058*/ 	.word	index@(_Z5calcMPfS_)
        /*005c*/ 	.word	0x0000001e


	//----- nvinfo : EIATTR_FRAME_SIZE
	.align		4
.L_24:
        /*0060*/ 	.byte	0x04, 0x11
        /*0062*/ 	.short	(.L_26 - .L_25)
	.align		4
.L_25:
        /*0064*/ 	.word	index@(_Z5calcMPfS_)
        /*0068*/ 	.word	0x00000000


	//----- nvinfo : EIATTR_MIN_STACK_SIZE
	.align		4
.L_26:
        /*006c*/ 	.byte	0x04, 0x12
        /*006e*/ 	.short	(.L_28 - .L_27)
	.align		4
.L_27:
        /*0070*/ 	.word	index@(_Z5calcMPfS_)
        /*0074*/ 	.word	0x00000000


	//----- nvinfo : EIATTR_MIN_STACK_SIZE
	.align		4
.L_28:
        /*0078*/ 	.byte	0x04, 0x12
        /*007a*/ 	.short	(.L_30 - .L_29)
	.align		4
.L_29:
        /*007c*/ 	.word	index@(_Z5isingPfffiP17curandStateXORWOW)
        /*0080*/ 	.word	0x00000000


	//----- nvinfo : EIATTR_MIN_STACK_SIZE
	.align		4
.L_30:
        /*0084*/ 	.byte	0x04, 0x12
        /*0086*/ 	.short	(.L_32 - .L_31)
	.align		4
.L_31:
        /*0088*/ 	.word	index@(_Z5clearPf)
        /*008c*/ 	.word	0x00000000


	//----- nvinfo : EIATTR_MIN_STACK_SIZE
	.align		4
.L_32:
        /*0090*/ 	.byte	0x04, 0x12
        /*0092*/ 	.short	(.L_34 - .L_33)
	.align		4
.L_33:
        /*0094*/ 	.word	index@(_Z10initRandomP17curandStateXORWOWj)
        /*0098*/ 	.word	0x00000000
.L_34:


//--------------------- .nv.compat                --------------------------
	.section	.nv.compat,"",@"SHT_CUDA_COMPAT_INFO"
	.align	4
        /*0000*/ 	.byte	0x02, 0x09, 0x00, 0x00, 0x02, 0x02, 0x01, 0x00, 0x02, 0x05, 0x05, 0x00, 0x03, 0x07, 0x01, 0x01
        /*0010*/ 	.byte	0x02, 0x03, 0x00, 0x00, 0x02, 0x06, 0x01, 0x00, 0x04, 0x0b, 0x08, 0x00, 0x01, 0x00, 0x00, 0x00
        /*0020*/ 	.byte	0x00, 0x00, 0x00, 0x00


//--------------------- .nv.info._Z5calcMPfS_     --------------------------
	.section	.nv.info._Z5calcMPfS_,"",@"SHT_CUDA_INFO"
	.sectionflags	@""
	.align	4


	//----- nvinfo : EIATTR_CUDA_API_VERSION
	.align		4
        /*0000*/ 	.byte	0x04, 0x37
        /*0002*/ 	.short	(.L_36 - .L_35)
.L_35:
        /*0004*/ 	.word	0x00000082


	//----- nvinfo : EIATTR_KPARAM_INFO
	.align		4
.L_36:
        /*0008*/ 	.byte	0x04, 0x17
        /*000a*/ 	.short	(.L_38 - .L_37)
.L_37:
        /*000c*/ 	.word	0x00000000
        /*0010*/ 	.short	0x0001
        /*0012*/ 	.short	0x0008
        /*0014*/ 	.byte	0x00, 0xf5, 0x21, 0x00


	//----- nvinfo : EIATTR_KPARAM_INFO
	.align		4
.L_38:
        /*0018*/ 	.byte	0x04, 0x17
        /*001a*/ 	.short	(.L_40 - .L_39)
.L_39:
        /*001c*/ 	.word	0x00000000
        /*0020*/ 	.short	0x0000
        /*0022*/ 	.short	0x0000
        /*0024*/ 	.byte	0x00, 0xf5, 0x21, 0x00


	//----- nvinfo : EIATTR_SPARSE_MMA_MASK
	.align		4
.L_40:
        /*0028*/ 	.byte	0x03, 0x50
        /*002a*/ 	.short	0x0000


	//----- nvinfo : EIATTR_MAXREG_COUNT
	.align		4
        /*002c*/ 	.byte	0x03, 0x1b
        /*002e*/ 	.short	0x00ff


	//----- nvinfo : EIATTR_MERCURY_ISA_VERSION
	.align		4
        /*0030*/ 	.byte	0x03, 0x5f
        /*0032*/ 	.short	0x0101


	//----- nvinfo : EIATTR_VRC_CTA_INIT_COUNT
	.align		4
        /*0034*/ 	.byte	0x02, 0x4a
	.zero		1
	.zero		1


	//----- nvinfo : EIATTR_EXIT_INSTR_OFFSETS
	.align		4
        /*0038*/ 	.byte	0x04, 0x1c
        /*003a*/ 	.short	(.L_42 - .L_41)


	//   ....[0]....
.L_41:
        /*003c*/ 	.word	0x00000500


	//----- nvinfo : EIATTR_CBANK_PARAM_SIZE
	.align		4
.L_42:
        /*0040*/ 	.byte	0x03, 0x19
        /*0042*/ 	.short	0x0010


	//----- nvinfo : EIATTR_PARAM_CBANK
	.align		4
        /*0044*/ 	.byte	0x04, 0x0a
        /*0046*/ 	.short	(.L_44 - .L_43)
	.align		4
.L_43:
        /*0048*/ 	.word	index@(.nv.constant0._Z5calcMPfS_)
        /*004c*/ 	.short	0x0380
        /*004e*/ 	.short	0x0010


	//----- nvinfo : EIATTR_SW_WAR
	.align		4
.L_44:
        /*0050*/ 	.byte	0x04, 0x36
        /*0052*/ 	.short	(.L_46 - .L_45)
.L_45:
        /*0054*/ 	.word	0x00000008
.L_46:


//--------------------- .nv.info._Z5isingPfffiP17curandStateXORWOW --------------------------
	.section	.nv.info._Z5isingPfffiP17curandStateXORWOW,"",@"SHT_CUDA_INFO"
	.sectionflags	@""
	.align	4


	//----- nvinfo : EIATTR_CUDA_API_VERSION
	.align		4
        /*0000*/ 	.byte	0x04, 0x37
        /*0002*/ 	.short	(.L_48 - .L_47)
.L_47:
        /*0004*/ 	.word	0x00000082


	//----- nvinfo : EIATTR_KPARAM_INFO
	.align		4
.L_48:
        /*0008*/ 	.byte	0x04, 0x17
        /*000a*/ 	.short	(.L_50 - .L_49)
.L_49:
        /*000c*/ 	.word	0x00000000
        /*0010*/ 	.short	0x0004
        /*0012*/ 	.short	0x0018
        /*0014*/ 	.byte	0x00, 0xf5, 0x21, 0x00


	//----- nvinfo : EIATTR_KPARAM_INFO
	.align		4
.L_50:
        /*0018*/ 	.byte	0x04, 0x17
        /*001a*/ 	.short	(.L_52 - .L_51)
.L_51:
        /*001c*/ 	.word	0x00000000
        /*0020*/ 	.short	0x0003
        /*0022*/ 	.short	0x0010
        /*0024*/ 	.byte	0x00, 0xf0, 0x11, 0x00


	//----- nvinfo : EIATTR_KPARAM_INFO
	.align		4
.L_52:
        /*0028*/ 	.byte	0x04, 0x17
        /*002a*/ 	.short	(.L_54 - .L_53)
.L_53:
        /*002c*/ 	.word	0x00000000
        /*0030*/ 	.short	0x0002
        /*0032*/ 	.short	0x000c
        /*0034*/ 	.byte	0x00, 0xf0, 0x11, 0x00


	//----- nvinfo : EIATTR_KPARAM_INFO
	.align		4
.L_54:
        /*0038*/ 	.byte	0x04, 0x17
        /*003a*/ 	.short	(.L_56 - .L_55)
.L_55:
        /*003c*/ 	.word	0x00000000
        /*0040*/ 	.short	0x0001
        /*0042*/ 	.short	0x0008
        /*0044*/ 	.byte	0x00, 0xf0, 0x11, 0x00


	//----- nvinfo : EIATTR_KPARAM_INFO
	.align		4
.L_56:
        /*0048*/ 	.byte	0x04, 0x17
        /*004a*/ 	.short	(.L_58 - .L_57)
.L_57:
        /*004c*/ 	.word	0x00000000
        /*0050*/ 	.short	0x0000
        /*0052*/ 	.short	0x0000
        /*0054*/ 	.byte	0x00, 0xf5, 0x21, 0x00


	//----- nvinfo : EIATTR_SPARSE_MMA_MASK
	.align		4
.L_58:
        /*0058*/ 	.byte	0x03, 0x50
        /*005a*/ 	.short	0x0000


	//----- nvinfo : EIATTR_MAXREG_COUNT
	.align		4
        /*005c*/ 	.byte	0x03, 0x1b
        /*005e*/ 	.short	0x00ff


	//----- nvinfo : EIATTR_MERCURY_ISA_VERSION
	.align		4
        /*0060*/ 	.byte	0x03, 0x5f
        /*0062*/ 	.short	0x0101


	//----- nvinfo : EIATTR_VRC_CTA_INIT_COUNT
	.align		4
        /*0064*/ 	.byte	0x02, 0x4a
	.zero		1
	.zero		1


	//----- nvinfo : EIATTR_EXIT_INSTR_OFFSETS
	.align		4
        /*0068*/ 	.byte	0x04, 0x1c
        /*006a*/ 	.short	(.L_60 - .L_59)


	//   ....[0]....
.L_59:
        /*006c*/ 	.word	0x000005e0


	//   ....[1]....
        /*0070*/ 	.word	0x00000620


	//----- nvinfo : EIATTR_CRS_STACK_SIZE
	.align		4
.L_60:
        /*0074*/ 	.byte	0x04, 0x1e
        /*0076*/ 	.short	(.L_62 - .L_61)
.L_61:
        /*0078*/ 	.word	0x00000000


	//----- nvinfo : EIATTR_CBANK_PARAM_SIZE
	.align		4
.L_62:
        /*007c*/ 	.byte	0x03, 0x19
        /*007e*/ 	.short	0x0020


	//----- nvinfo : EIATTR_PARAM_CBANK
	.align		4
        /*0080*/ 	.byte	0x04, 0x0a
        /*0082*/ 	.short	(.L_64 - .L_63)
	.align		4
.L_63:
        /*0084*/ 	.word	index@(.nv.constant0._Z5isingPfffiP17curandStateXORWOW)
        /*0088*/ 	.short	0x0380
        /*008a*/ 	.short	0x0020


	//----- nvinfo : EIATTR_SW_WAR
	.align		4
.L_64:
        /*008c*/ 	.byte	0x04, 0x36
        /*008e*/ 	.short	(.L_66 - .L_65)
.L_65:
        /*0090*/ 	.word	0x00000008
.L_66:


//--------------------- .nv.info._Z5clearPf       --------------------------
	.section	.nv.info._Z5clearPf,"",@"SHT_CUDA_INFO"
	.sectionflags	@""
	.align	4


	//----- nvinfo : EIATTR_CUDA_API_VERSION
	.align		4
        /*0000*/ 	.byte	0x04, 0x37
        /*0002*/ 	.short	(.L_68 - .L_67)
.L_67:
        /*0004*/ 	.word	0x00000082


	//----- nvinfo : EIATTR_KPARAM_INFO
	.align		4
.L_68:
        /*0008*/ 	.byte	0x04, 0x17
        /*000a*/ 	.short	(.L_70 - .L_69)
.L_69:
        /*000c*/ 	.word	0x00000000
        /*0010*/ 	.short	0x0000
        /*0012*/ 	.short	0x0000
        /*0014*/ 	.byte	0x00, 0xf5, 0x21, 0x00


	//----- nvinfo : EIATTR_SPARSE_MMA_MASK
	.align		4
.L_70:
        /*0018*/ 	.byte	0x03, 0x50
        /*001a*/ 	.short	0x0000


	//----- nvinfo : EIATTR_MAXREG_COUNT
	.align		4
        /*001c*/ 	.byte	0x03, 0x1b
        /*001e*/ 	.short	0x00ff


	//----- nvinfo : EIATTR_MERCURY_ISA_VERSION
	.align		4
        /*0020*/ 	.byte	0x03, 0x5f
        /*0022*/ 	.short	0x0101


	//----- nvinfo : EIATTR_VRC_CTA_INIT_COUNT
	.align		4
        /*0024*/ 	.byte	0x02, 0x4a
	.zero		1
	.zero		1


	//----- nvinfo : EIATTR_EXIT_INSTR_OFFSETS
	.align		4
        /*0028*/ 	.byte	0x04, 0x1c
        /*002a*/ 	.short	(.L_72 - .L_71)


	//   ....[0]....
.L_71:
        /*002c*/ 	.word	0x00000900


	//----- nvinfo : EIATTR_CBANK_PARAM_SIZE
	.align		4
.L_72:
        /*0030*/ 	.byte	0x03, 0x19
        /*0032*/ 	.short	0x0008


	//----- nvinfo : EIATTR_PARAM_CBANK
	.align		4
        /*0034*/ 	.byte	0x04, 0x0a
        /*0036*/ 	.short	(.L_74 - .L_73)
	.align		4
.L_73:
        /*0038*/ 	.word	index@(.nv.constant0._Z5clearPf)
        /*003c*/ 	.short	0x0380
        /*003e*/ 	.short	0x0008


	//----- nvinfo : EIATTR_SW_WAR
	.align		4
.L_74:
        /*0040*/ 	.byte	0x04, 0x36
        /*0042*/ 	.short	(.L_76 - .L_75)
.L_75:
        /*0044*/ 	.word	0x00000008
.L_76:


//--------------------- .nv.info._Z10initRandomP17curandStateXORWOWj --------------------------
	.section	.nv.info._Z10initRandomP17curandStateXORWOWj,"",@"SHT_CUDA_INFO"
	.sectionflags	@""
	.align	4


	//----- nvinfo : EIATTR_CUDA_API_VERSION
	.align		4
        /*0000*/ 	.byte	0x04, 0x37
        /*0002*/ 	.short	(.L_78 - .L_77)
.L_77:
        /*0004*/ 	.word	0x00000082


	//----- nvinfo : EIATTR_KPARAM_INFO
	.align		4
.L_78:
        /*0008*/ 	.byte	0x04, 0x17
        /*000a*/ 	.short	(.L_80 - .L_79)
.L_79:
        /*000c*/ 	.word	0x00000000
        /*0010*/ 	.short	0x0001
        /*0012*/ 	.short	0x0008
        /*0014*/ 	.byte	0x00, 0xf0, 0x11, 0x00


	//----- nvinfo : EIATTR_KPARAM_INFO
	.align		4
.L_80:
        /*0018*/ 	.byte	0x04, 0x17
        /*001a*/ 	.short	(.L_82 - .L_81)
.L_81:
        /*001c*/ 	.word	0x00000000
        /*0020*/ 	.short	0x0000
        /*0022*/ 	.short	0x0000
        /*0024*/ 	.byte	0x00, 0xf5, 0x21, 0x00


	//----- nvinfo : EIATTR_SPARSE_MMA_MASK
	.align		4
.L_82:
        /*0028*/ 	.byte	0x03, 0x50
        /*002a*/ 	.short	0x0000


	//----- nvinfo : EIATTR_MAXREG_COUNT
	.align		4
        /*002c*/ 	.byte	0x03, 0x1b
        /*002e*/ 	.short	0x00ff


	//----- nvinfo : EIATTR_MERCURY_ISA_VERSION
	.align		4
        /*0030*/ 	.byte	0x03, 0x5f
        /*0032*/ 	.short	0x0101


	//----- nvinfo : EIATTR_VRC_CTA_INIT_COUNT
	.align		4
        /*0034*/ 	.byte	0x02, 0x4a
	.zero		1
	.zero		1


	//----- nvinfo : EIATTR_EXIT_INSTR_OFFSETS
	.align		4
        /*0038*/ 	.byte	0x04, 0x1c
        /*003a*/ 	.short	(.L_84 - .L_83)


	//   ....[0]....
.L_83:
        /*003c*/ 	.word	0x00000eb0


	//----- nvinfo : EIATTR_CRS_STACK_SIZE
	.align		4
.L_84:
        /*0040*/ 	.byte	0x04, 0x1e
        /*0042*/ 	.short	(.L_86 - .L_85)
.L_85:
        /*0044*/ 	.word	0x00000000


	//----- nvinfo : EIATTR_CBANK_PARAM_SIZE
	.align		4
.L_86:
        /*0048*/ 	.byte	0x03, 0x19
        /*004a*/ 	.short	0x000c


	//----- nvinfo : EIATTR_PARAM_CBANK
	.align		4
        /*004c*/ 	.byte	0x04, 0x0a
        /*004e*/ 	.short	(.L_88 - .L_87)
	.align		4
.L_87:
        /*0050*/ 	.word	index@(.nv.constant0._Z10initRandomP17curandStateXORWOWj)
        /*0054*/ 	.short	0x0380
        /*0056*/ 	.short	0x000c


	//----- nvinfo : EIATTR_SW_WAR
	.align		4
.L_88:
        /*0058*/ 	.byte	0x04, 0x36
        /*005a*/ 	.short	(.L_90 - .L_89)
.L_89:
        /*005c*/ 	.word	0x00000008
.L_90:


//--------------------- .nv.callgraph             --------------------------
	.section	.nv.callgraph,"",@"SHT_CUDA_CALLGRAPH"
	.align	4
	.sectionentsize	8
	.align		4
        /*0000*/ 	.word	0x00000000
	.align		4
        /*0004*/ 	.word	0xffffffff
	.align		4
        /*0008*/ 	.word	0x00000000
	.align		4
        /*000c*/ 	.word	0xfffffffe
	.align		4
        /*0010*/ 	.word	0x00000000
	.align		4
        /*0014*/ 	.word	0xfffffffd
	.align		4
        /*0018*/ 	.word	0x00000000
	.align		4
        /*001c*/ 	.word	0xfffffffc


//--------------------- .nv.constant4             --------------------------
	.section	.nv.constant4,"a",@progbits
	.align	8
	.align		8
.nv.constant4:
        /*0000*/ 	.dword	precalc_xorwow_matrix
	.align		8
        /*0008*/ 	.dword	precalc_xorwow_offset_matrix
	.align		8
        /*0010*/ 	.dword	mrg32k3aM1
	.align		8
        /*0018*/ 	.dword	mrg32k3aM2
	.align		8
        /*0020*/ 	.dword	mrg32k3aM1SubSeq
	.align		8
        /*0028*/ 	.dword	mrg32k3aM2SubSeq
	.align		8
        /*0030*/ 	.dword	mrg32k3aM1Seq
	.align		8
        /*0038*/ 	.dword	mrg32k3aM2Seq


//--------------------- .nv.constant3             --------------------------
	.section	.nv.constant3,"a",@progbits
	.align	8
.nv.constant3:
	.type		__cr_lgamma_table,@object
	.size		__cr_lgamma_table,(.L_8 - __cr_lgamma_table)
__cr_lgamma_table:
        /*0000*/ 	.byte	0x00, 0x00, 0x00, 0x00, 0x00, 0x00, 0x00, 0x00, 0x00, 0x00, 0x00, 0x00, 0x00, 0x00, 0x00, 0x00
        /*0010*/ 	.byte	0xef, 0x39, 0xfa, 0xfe, 0x42, 0x2e, 0xe6, 0x3f, 0x02, 0x20, 0x2a, 0xfa, 0x0b, 0xab, 0xfc, 0x3f
        /*0020*/ 	.byte	0xf9, 0x2c, 0x92, 0x7c, 0xa7, 0x6c, 0x09, 0x40, 0xc9, 0x79, 0x44, 0x3c, 0x64, 0x26, 0x13, 0x40
        /*0030*/ 	.byte	0xca, 0x01, 0xcf, 0x3a, 0x27, 0x51, 0x1a, 0x40, 0x30, 0xcc, 0x2d, 0xf3, 0xe1, 0x0c, 0x21, 0x40
        /*0040*/ 	.byte	0x0d, 0xb7, 0xfc, 0x82, 0x8e, 0x35, 0x25, 0x40
.L_8:


//--------------------- .text._Z5calcMPfS_        --------------------------
	.section	.text._Z5calcMPfS_,"ax",@progbits
	.align	128
        .global         _Z5calcMPfS_
        .type           _Z5calcMPfS_,@function
        .size           _Z5calcMPfS_,(.L_x_30 - _Z5calcMPfS_)
        .other          _Z5calcMPfS_,@"STO_CUDA_ENTRY STV_DEFAULT"
_Z5calcMPfS_:
.text._Z5calcMPfS_:
[----:B------:R-:W-:Y:S01]  /*0000*/  LDC R1, c[0x0][0x37c] ;  /* 0x0000df00ff017b82 */ /* 0x000fe20000000800 */
[----:B------:R-:W0:Y:S01]  /*0010*/  LDCU.64 UR4, c[0x0][0x380] ;  /* 0x00007000ff0477ac */ /* 0x000e220008000a00 */
[----:B------:R-:W-:Y:S01]  /*0020*/  HFMA2 R5, -RZ, RZ, 0, 0 ;  /* 0x00000000ff057431 */ /* 0x000fe200000001ff */
[----:B------:R-:W1:Y:S01]  /*0030*/  LDCU.64 UR6, c[0x0][0x358] ;  /* 0x00006b00ff0677ac */ /* 0x000e620008000a00 */
[----:B0-----:R-:W-:-:S04]  /*0040*/  UIADD3 UR4, UP0, UPT, UR4, 0x40, URZ ;  /* 0x0000004004047890 */ /* 0x001fc8000ff1e0ff */
[----:B------:R-:W-:Y:S02]  /*0050*/  UIADD3.X UR5, UPT, UPT, URZ, UR5, URZ, UP0, !UPT ;  /* 0x00000005ff057290 */ /* 0x000fe400087fe4ff */
[----:B------:R-:W-:Y:S01]  /*0060*/  MOV R2, UR4 ;  /* 0x0000000400027c02 */ /* 0x000fe20008000f00 */
[----:B------:R-:W-:-:S03]  /*0070*/  UMOV UR4, URZ ;  /* 0x000000ff00047c82 */ /* 0x000fc60008000000 */
[----:B-1----:R-:W-:-:S07]  /*0080*/  MOV R3, UR5 ;  /* 0x0000000500037c02 */ /* 0x002fce0008000f00 */
.L_x_0:
[----:B------:R-:W2:Y:S04]  /*0090*/  LDG.E R6, desc[UR6][R2.64+-0x40] ;  /* 0xffffc00602067981 */ /* 0x000ea8000c1e1900 */
[----:B------:R-:W3:Y:S04]  /*00a0*/  LDG.E R26, desc[UR6][R2.64+-0x3c] ;  /* 0xffffc406021a7981 */ /* 0x000ee8000c1e1900 */
[----:B------:R-:W4:Y:S04]  /*00b0*/  LDG.E R21, desc[UR6][R2.64+-0x38] ;  /* 0xffffc80602157981 */ /* 0x000f28000c1e1900 */
[----:B------:R-:W5:Y:S04]  /*00c0*/  LDG.E R22, desc[UR6][R2.64+-0x34] ;  /* 0xffffcc0602167981 */ /* 0x000f68000c1e1900 */
        /* <DEDUP_REMOVED lines=18> */
[----:B------:R-:W5:Y:S01]  /*01f0*/  LDG.E R7, desc[UR6][R2.64+0x18] ;  /* 0x0000180602077981 */ /* 0x000f62000c1e1900 */
[----:B--2---:R-:W-:-:S03]  /*0200*/  FADD R5, R6, R5 ;  /* 0x0000000506057221 */ /* 0x004fc60000000000 */
[----:B------:R-:W2:Y:S01]  /*0210*/  LDG.E R6, desc[UR6][R2.64+0x1c] ;  /* 0x00001c0602067981 */ /* 0x000ea2000c1e1900 */
[----:B---3--:R-:W-:-:S03]  /*0220*/  FADD R26, R5, R26 ;  /* 0x0000001a051a7221 */ /* 0x008fc60000000000 */
[----:B------:R-:W3:Y:S01]  /*0230*/  LDG.E R5, desc[UR6][R2.64+0x20] ;  /* 0x0000200602057981 */ /* 0x000ee2000c1e1900 */
[----:B----4-:R-:W-:-:S03]  /*0240*/  FADD R27, R26, R21 ;  /* 0x000000151a1b7221 */ /* 0x010fc60000000000 */
[----:B------:R-:W4:Y:S01]  /*0250*/  LDG.E R21, desc[UR6][R2.64+0x24] ;  /* 0x0000240602157981 */ /* 0x000f22000c1e1900 */
[----:B-----5:R-:W-:-:S03]  /*0260*/  FADD R26, R27, R22 ;  /* 0x000000161b1a7221 */ /* 0x020fc60000000000 */
[----:B------:R-:W5:Y:S01]  /*0270*/  LDG.E R22, desc[UR6][R2.64+0x28] ;  /* 0x0000280602167981 */ /* 0x000f62000c1e1900 */
[----:B------:R-:W-:-:S03]  /*0280*/  FADD R27, R26, R25 ;  /* 0x000000191a1b7221 */ /* 0x000fc60000000000 */
        /* <DEDUP_REMOVED lines=8> */
[----:B------:R0:W5:Y:S01]  /*0310*/  LDG.E R4, desc[UR6][R2.64+0x3c] ;  /* 0x00003c0602047981 */ /* 0x000162000c1e1900 */
[----:B------:R-:W-:Y:S01]  /*0320*/  UIADD3 UR4, UPT, UPT, UR4, 0x20, URZ ;  /* 0x0000002004047890 */ /* 0x000fe2000fffe0ff */
[----:B------:R-:W-:-:S03]  /*0330*/  FADD R0, R27, R0 ;  /* 0x000000001b007221 */ /* 0x000fc60000000000 */
[----:B------:R-:W-:Y:S01]  /*0340*/  UISETP.NE.AND UP0, UPT, UR4, 0x10000, UPT ;  /* 0x000100000400788c */ /* 0x000fe2000bf05270 */
[----:B------:R-:W-:-:S04]  /*0350*/  FADD R19, R0, R19 ;  /* 0x0000001300137221 */ /* 0x000fc80000000000 */
[----:B------:R-:W-:Y:S01]  /*0360*/  FADD R18, R19, R18 ;  /* 0x0000001213127221 */ /* 0x000fe20000000000 */
[----:B0-----:R-:W-:-:S03]  /*0370*/  IADD3 R2, P0, PT, R2, 0x80, RZ ;  /* 0x0000008002027810 */ /* 0x001fc60007f1e0ff */
[----:B------:R-:W-:Y:S01]  /*0380*/  FADD R17, R18, R17 ;  /* 0x0000001112117221 */ /* 0x000fe20000000000 */
[----:B------:R-:W-:-:S03]  /*0390*/  IADD3.X R3, PT, PT, RZ, R3, RZ, P0, !PT ;  /* 0x00000003ff037210 */ /* 0x000fc600007fe4ff */
[----:B------:R-:W-:-:S04]  /*03a0*/  FADD R16, R17, R16 ;  /* 0x0000001011107221 */ /* 0x000fc80000000000 */
        /* <DEDUP_REMOVED lines=9> */
[----:B--2---:R-:W-:-:S04]  /*0440*/  FADD R6, R7, R6 ;  /* 0x0000000607067221 */ /* 0x004fc80000000000 */
[----:B---3--:R-:W-:-:S04]  /*0450*/  FADD R6, R6, R5 ;  /* 0x0000000506067221 */ /* 0x008fc80000000000 */
[----:B----4-:R-:W-:-:S04]  /*0460*/  FADD R21, R6, R21 ;  /* 0x0000001506157221 */ /* 0x010fc80000000000 */
[----:B-----5:R-:W-:-:S04]  /*0470*/  FADD R22, R21, R22 ;  /* 0x0000001615167221 */ /* 0x020fc80000000000 */
[----:B------:R-:W-:-:S04]  /*0480*/  FADD R25, R22, R25 ;  /* 0x0000001916197221 */ /* 0x000fc80000000000 */
[----:B------:R-:W-:-:S04]  /*0490*/  FADD R24, R25, R24 ;  /* 0x0000001819187221 */ /* 0x000fc80000000000 */
[----:B------:R-:W-:-:S04]  /*04a0*/  FADD R23, R24, R23 ;  /* 0x0000001718177221 */ /* 0x000fc80000000000 */
[----:B------:R-:W-:-:S04]  /*04b0*/  FADD R23, R23, R20 ;  /* 0x0000001417177221 */ /* 0x000fc80000000000 */
[----:B------:R-:W-:Y:S01]  /*04c0*/  FADD R5, R23, R4 ;  /* 0x0000000417057221 */ /* 0x000fe20000000000 */
[----:B------:R-:W-:Y:S06]  /*04d0*/  BRA.U UP0, `(.L_x_0) ;  /* 0xfffffff900ec7547 */ /* 0x000fec000b83ffff */
[----:B------:R-:W0:Y:S02]  /*04e0*/  LDC.64 R2, c[0x0][0x388] ;  /* 0x0000e200ff027b82 */ /* 0x000e240000000a00 */
[----:B0-----:R-:W-:Y:S01]  /*04f0*/  STG.E desc[UR6][R2.64], R5 ;  /* 0x0000000502007986 */ /* 0x001fe2000c101906 */
[----:B------:R-:W-:Y:S05]  /*0500*/  EXIT ;  /* 0x000000000000794d */ /* 0x000fea0003800000 */
.L_x_1:
[----:B------:R-:W-:-:S00]  /*0510*/  BRA `(.L_x_1) ;  /* 0xfffffffc00fc7947 */ /* 0x000fc0000383ffff */
[----:B------:R-:W-:-:S00]  /*0520*/  NOP ;  /* 0x0000000000007918 */ /* 0x000fc00000000000 */
        /* <DEDUP_REMOVED lines=13> */
.L_x_30:


//--------------------- .text._Z5isingPfffiP17curandStateXORWOW --------------------------
	.section	.text._Z5isingPfffiP17curandStateXORWOW,"ax",@progbits
	.align	128
        .global         _Z5isingPfffiP17curandStateXORWOW
        .type           _Z5isingPfffiP17curandStateXORWOW,@function
        .size           _Z5isingPfffiP17curandStateXORWOW,(.L_x_29 - _Z5isingPfffiP17curandStateXORWOW)
        .other          _Z5isingPfffiP17curandStateXORWOW,@"STO_CUDA_ENTRY STV_DEFAULT"
_Z5isingPfffiP17curandStateXORWOW:
.text._Z5isingPfffiP17curandStateXORWOW:
[----:B------:R-:W-:Y:S01]  /*0000*/  LDC R1, c[0x0][0x37c] ;  /* 0x0000df00ff017b82 */ /* 0x000fe20000000800 */
[----:B------:R-:W0:Y:S01]  /*0010*/  S2R R3, SR_CTAID.X ;  /* 0x0000000000037919 */ /* 0x000e220000002500 */
[----:B------:R-:W0:Y:S06]  /*0020*/  LDCU UR4, c[0x0][0x390] ;  /* 0x00007200ff0477ac */ /* 0x000e2c0008000800 */
[----:B------:R-:W1:Y:S01]  /*0030*/  LDC.64 R4, c[0x0][0x380] ;  /* 0x0000e000ff047b82 */ /* 0x000e620000000a00 */
[----:B------:R-:W2:Y:S01]  /*0040*/  S2R R2, SR_TID.X ;  /* 0x0000000000027919 */ /* 0x000ea20000002100 */
[----:B------:R-:W3:Y:S01]  /*0050*/  LDCU UR7, c[0x0][0x388] ;  /* 0x00007100ff0777ac */ /* 0x000ee20008000800 */
[----:B0-----:R-:W-:Y:S01]  /*0060*/  VIADD R0, R3, UR4 ;  /* 0x0000000403007c36 */ /* 0x001fe20008000000 */
[----:B------:R-:W0:Y:S04]  /*0070*/  LDCU.64 UR4, c[0x0][0x358] ;  /* 0x00006b00ff0477ac */ /* 0x000e280008000a00 */
[----:B------:R-:W-:-:S04]  /*0080*/  LEA.HI R6, R0, R0, RZ, 0x1 ;  /* 0x0000000000067211 */ /* 0x000fc800078f08ff */
[----:B------:R-:W-:-:S05]  /*0090*/  LOP3.LUT R7, R6, 0xfffffffe, RZ, 0xc0, !PT ;  /* 0xfffffffe06077812 */ /* 0x000fca00078ec0ff */
[----:B------:R-:W-:Y:S01]  /*00a0*/  IMAD.IADD R7, R0, 0x1, -R7 ;  /* 0x0000000100077824 */ /* 0x000fe200078e0a07 */
[----:B------:R-:W-:-:S03]  /*00b0*/  SHF.L.U32 R0, R3, 0x8, RZ ;  /* 0x0000000803007819 */ /* 0x000fc600000006ff */
[----:B--2---:R-:W-:Y:S02]  /*00c0*/  IMAD R7, R2, 0x2, R7 ;  /* 0x0000000202077824 */ /* 0x004fe400078e0207 */
[----:B------:R-:W-:Y:S02]  /*00d0*/  VIADD R10, R0, 0x100 ;  /* 0x00000100000a7836 */ /* 0x000fe40000000000 */
[C---:B------:R-:W-:Y:S02]  /*00e0*/  VIADD R6, R7.reuse, 0x1 ;  /* 0x0000000107067836 */ /* 0x040fe40000000000 */
[C---:B------:R-:W-:Y:S01]  /*00f0*/  VIADD R8, R7.reuse, 0xffffffff ;  /* 0xffffffff07087836 */ /* 0x040fe20000000000 */
[----:B------:R-:W-:Y:S02]  /*0100*/  LOP3.LUT R10, R10, 0xff00, RZ, 0xc0, !PT ;  /* 0x0000ff000a0a7812 */ /* 0x000fe400078ec0ff */
[--C-:B------:R-:W-:Y:S02]  /*0110*/  PRMT R9, R6, 0x6540, R3.reuse ;  /* 0x0000654006097816 */ /* 0x100fe40000000003 */
[----:B------:R-:W-:Y:S01]  /*0120*/  IADD3 R6, PT, PT, R0, -0x100, RZ ;  /* 0xffffff0000067810 */ /* 0x000fe20007ffe0ff */
[----:B------:R-:W-:Y:S01]  /*0130*/  IMAD.IADD R13, R7, 0x1, R10 ;  /* 0x00000001070d7824 */ /* 0x000fe200078e020a */
[----:B------:R-:W-:Y:S01]  /*0140*/  PRMT R11, R8, 0x6540, R3 ;  /* 0x00006540080b7816 */ /* 0x000fe20000000003 */
[----:B-1----:R-:W-:Y:S01]  /*0150*/  IMAD.WIDE.U32 R8, R9, 0x4, R4 ;  /* 0x0000000409087825 */ /* 0x002fe200078e0004 */
[----:B------:R-:W-:-:S03]  /*0160*/  LOP3.LUT R6, R6, 0xff00, RZ, 0xc0, !PT ;  /* 0x0000ff0006067812 */ /* 0x000fc600078ec0ff */
[----:B------:R-:W-:Y:S02]  /*0170*/  IMAD.WIDE.U32 R10, R11, 0x4, R4 ;  /* 0x000000040b0a7825 */ /* 0x000fe400078e0004 */
[----:B0-----:R-:W2:Y:S02]  /*0180*/  LDG.E R8, desc[UR4][R8.64] ;  /* 0x0000000408087981 */ /* 0x001ea4000c1e1900 */
[----:B------:R-:W-:Y:S02]  /*0190*/  IMAD.IADD R15, R7, 0x1, R6 ;  /* 0x00000001070f7824 */ /* 0x000fe400078e0206 */
[--C-:B------:R-:W-:Y:S01]  /*01a0*/  IMAD.WIDE R12, R13, 0x4, R4.reuse ;  /* 0x000000040d0c7825 */ /* 0x100fe200078e0204 */
[----:B------:R-:W2:Y:S03]  /*01b0*/  LDG.E R11, desc[UR4][R10.64] ;  /* 0x000000040a0b7981 */ /* 0x000ea6000c1e1900 */
[----:B------:R-:W-:-:S02]  /*01c0*/  IMAD.WIDE R14, R15, 0x4, R4 ;  /* 0x000000040f0e7825 */ /* 0x000fc400078e0204 */
[----:B------:R-:W4:Y:S02]  /*01d0*/  LDG.E R13, desc[UR4][R12.64] ;  /* 0x000000040c0d7981 */ /* 0x000f24000c1e1900 */
[----:B------:R-:W-:Y:S02]  /*01e0*/  IMAD.IADD R7, R7, 0x1, R0 ;  /* 0x0000000107077824 */ /* 0x000fe400078e0200 */
[----:B------:R-:W5:Y:S02]  /*01f0*/  LDG.E R15, desc[UR4][R14.64] ;  /* 0x000000040e0f7981 */ /* 0x000f64000c1e1900 */
[----:B------:R-:W-:-:S05]  /*0200*/  IMAD.WIDE R4, R7, 0x4, R4 ;  /* 0x0000000407047825 */ /* 0x000fca00078e0204 */
[----:B------:R-:W3:Y:S01]  /*0210*/  LDG.E R6, desc[UR4][R4.64] ;  /* 0x0000000404067981 */ /* 0x000ee2000c1e1900 */
[----:B------:R-:W0:Y:S01]  /*0220*/  LDCU UR6, c[0x0][0x360] ;  /* 0x00006c00ff0677ac */ /* 0x000e220008000800 */
[----:B------:R-:W-:Y:S01]  /*0230*/  BSSY.RECONVERGENT B0, `(.L_x_2) ;  /* 0x000003c000007945 */ /* 0x000fe20003800200 */
[----:B0-----:R-:W-:Y:S02]  /*0240*/  IMAD R3, R3, UR6, R2 ;  /* 0x0000000603037c24 */ /* 0x001fe4000f8e0202 */
[----:B--2---:R-:W-:-:S04]  /*0250*/  FADD R8, R8, R11 ;  /* 0x0000000b08087221 */ /* 0x004fc80000000000 */
[----:B----4-:R-:W-:-:S04]  /*0260*/  FADD R8, R8, R13 ;  /* 0x0000000d08087221 */ /* 0x010fc80000000000 */
[----:B-----5:R-:W-:-:S04]  /*0270*/  FADD R8, R8, R15 ;  /* 0x0000000f08087221 */ /* 0x020fc80000000000 */
[----:B---3--:R-:W-:Y:S01]  /*0280*/  FADD R7, R8, UR7 ;  /* 0x0000000708077e21 */ /* 0x008fe20008000000 */
[----:B------:R-:W-:-:S04]  /*0290*/  FADD R0, R6, R6 ;  /* 0x0000000606007221 */ /* 0x000fc80000000000 */
[----:B------:R-:W-:-:S05]  /*02a0*/  FMUL R0, R0, R7 ;  /* 0x0000000700007220 */ /* 0x000fca0000400000 */
[----:B------:R-:W-:-:S13]  /*02b0*/  FSETP.GEU.AND P0, PT, R0, RZ, PT ;  /* 0x000000ff0000720b */ /* 0x000fda0003f0e000 */
[----:B------:R-:W-:Y:S05]  /*02c0*/  @!P0 BRA `(.L_x_3) ;  /* 0x0000000000c88947 */ /* 0x000fea0003800000 */
[----:B------:R-:W0:Y:S08]  /*02d0*/  LDC.64 R8, c[0x0][0x398] ;  /* 0x0000e600ff087b82 */ /* 0x000e300000000a00 */
[----:B------:R-:W1:Y:S01]  /*02e0*/  LDC R7, c[0x0][0x38c] ;  /* 0x0000e300ff077b82 */ /* 0x000e620000000800 */
[----:B0-----:R-:W-:-:S05]  /*02f0*/  IMAD.WIDE R8, R3, 0x30, R8 ;  /* 0x0000003003087825 */ /* 0x001fca00078e0208 */
[----:B------:R-:W2:Y:S04]  /*0300*/  LDG.E.64 R12, desc[UR4][R8.64] ;  /* 0x00000004080c7981 */ /* 0x000ea8000c1e1b00 */
[----:B------:R-:W3:Y:S04]  /*0310*/  LDG.E.64 R2, desc[UR4][R8.64+0x10] ;  /* 0x0000100408027981 */ /* 0x000ee8000c1e1b00 */
[----:B------:R-:W4:Y:S01]  /*0320*/  LDG.E.64 R10, desc[UR4][R8.64+0x8] ;  /* 0x00000804080a7981 */ /* 0x000f22000c1e1b00 */
[----:B-1----:R-:W0:Y:S01]  /*0330*/  MUFU.RCP R16, R7 ;  /* 0x0000000700107308 */ /* 0x002e220000001000 */
[----:B------:R-:W-:Y:S07]  /*0340*/  BSSY.RECONVERGENT B1, `(.L_x_4) ;  /* 0x000001e000017945 */ /* 0x000fee0003800200 */
[----:B------:R-:W1:Y:S01]  /*0350*/  FCHK P0, -R0, R7 ;  /* 0x0000000700007302 */ /* 0x000e620000000100 */
[----:B--2---:R-:W-:Y:S01]  /*0360*/  SHF.R.U32.HI R14, RZ, 0x2, R13 ;  /* 0x00000002ff0e7819 */ /* 0x004fe2000001160d */
[----:B------:R-:W-:-:S03]  /*0370*/  VIADD R12, R12, 0x587c5 ;  /* 0x000587c50c0c7836 */ /* 0x000fc60000000000 */
[----:B------:R-:W-:Y:S01]  /*0380*/  LOP3.LUT R14, R14, R13, RZ, 0x3c, !PT ;  /* 0x0000000d0e0e7212 */ /* 0x000fe200078e3cff */
[----:B---3--:R-:W-:Y:S01]  /*0390*/  IMAD.MOV.U32 R19, RZ, RZ, R2 ;  /* 0x000000ffff137224 */ /* 0x008fe200078e0002 */
[----:B------:R-:W-:Y:S02]  /*03a0*/  SHF.L.U32 R13, R3, 0x4, RZ ;  /* 0x00000004030d7819 */ /* 0x000fe400000006ff */
[----:B------:R-:W-:Y:S01]  /*03b0*/  MOV R20, R3 ;  /* 0x0000000300147202 */ /* 0x000fe20000000f00 */
[----:B------:R-:W-:Y:S02]  /*03c0*/  IMAD.SHL.U32 R15, R14, 0x2, RZ ;  /* 0x000000020e0f7824 */ /* 0x000fe400078e00ff */
[----:B----4-:R-:W-:-:S03]  /*03d0*/  IMAD.MOV.U32 R18, RZ, RZ, R11 ;  /* 0x000000ffff127224 */ /* 0x010fc600078e000b */
[----:B------:R-:W-:Y:S01]  /*03e0*/  LOP3.LUT R14, R14, R15, R13, 0x96, !PT ;  /* 0x0000000f0e0e7212 */ /* 0x000fe200078e960d */
[----:B------:R-:W-:Y:S01]  /*03f0*/  IMAD.MOV.U32 R13, RZ, RZ, R10 ;  /* 0x000000ffff0d7224 */ /* 0x000fe200078e000a */
[----:B------:R2:W-:Y:S01]  /*0400*/  STG.E.64 desc[UR4][R8.64+0x8], R18 ;  /* 0x0000081208007986 */ /* 0x0005e2000c101b04 */
[----:B------:R-:W-:Y:S01]  /*0410*/  IMAD.MOV.U32 R15, RZ, RZ, 0x2f800000 ;  /* 0x2f800000ff0f7424 */ /* 0x000fe200078e00ff */
[----:B------:R-:W-:Y:S01]  /*0420*/  LOP3.LUT R21, R14, R3, RZ, 0x3c, !PT ;  /* 0x000000030e157212 */ /* 0x000fe200078e3cff */
[C---:B0-----:R-:W-:Y:S01]  /*0430*/  FFMA R3, R16.reuse, -R7, 1 ;  /* 0x3f80000010037423 */ /* 0x041fe20000000807 */
[----:B------:R2:W-:Y:S02]  /*0440*/  STG.E.64 desc[UR4][R8.64], R12 ;  /* 0x0000000c08007986 */ /* 0x0005e4000c101b04 */
[----:B------:R-:W-:Y:S01]  /*0450*/  IADD3 R2, PT, PT, R21, R12, RZ ;  /* 0x0000000c15027210 */ /* 0x000fe20007ffe0ff */
[----:B------:R-:W-:Y:S01]  /*0460*/  FFMA R3, R16, R3, R16 ;  /* 0x0000000310037223 */ /* 0x000fe20000000010 */
[----:B------:R2:W-:Y:S02]  /*0470*/  STG.E.64 desc[UR4][R8.64+0x10], R20 ;  /* 0x0000101408007986 */ /* 0x0005e4000c101b04 */
[----:B------:R-:W-:Y:S01]  /*0480*/  I2FP.F32.U32 R2, R2 ;  /* 0x0000000200027245 */ /* 0x000fe20000201000 */
[----:B------:R-:W-:-:S04]  /*0490*/  FFMA R10, -R0, R3, RZ ;  /* 0x00000003000a7223 */ /* 0x000fc800000001ff */
[----:B------:R-:W-:Y:S01]  /*04a0*/  FFMA R11, R10, -R7, -R0 ;  /* 0x800000070a0b7223 */ /* 0x000fe20000000800 */
[----:B------:R-:W-:-:S03]  /*04b0*/  FFMA R2, R2, R15, 1.1641532182693481445e-10 ;  /* 0x2f00000002027423 */ /* 0x000fc6000000000f */
[----:B------:R-:W-:Y:S01]  /*04c0*/  FFMA R3, R3, R11, R10 ;  /* 0x0000000b03037223 */ /* 0x000fe2000000000a */
[----:B-1----:R-:W-:Y:S06]  /*04d0*/  @!P0 BRA `(.L_x_5) ;  /* 0x0000000000108947 */ /* 0x002fec0003800000 */
[----:B------:R-:W-:Y:S01]  /*04e0*/  FADD R0, -R0, -RZ ;  /* 0x800000ff00007221 */ /* 0x000fe20000000100 */
[----:B--2---:R-:W-:-:S07]  /*04f0*/  MOV R8, 0x510 ;  /* 0x0000051000087802 */ /* 0x004fce0000000f00 */
[----:B------:R-:W-:Y:S05]  /*0500*/  CALL.REL.NOINC `($__internal_0_$__cuda_sm3x_div_rn_noftz_f32_slowpath) ;  /* 0x0000000000487944 */ /* 0x000fea0003c00000 */
[----:B------:R-:W-:-:S07]  /*0510*/  IMAD.MOV.U32 R3, RZ, RZ, R0 ;  /* 0x000000ffff037224 */ /* 0x000fce00078e0000 */
.L_x_5:
[----:B------:R-:W-:Y:S05]  /*0520*/  BSYNC.RECONVERGENT B1 ;  /* 0x0000000000017941 */ /* 0x000fea0003800200 */
.L_x_4:
[----:B------:R-:W-:Y:S02]  /*0530*/  HFMA2 R0, -RZ, RZ, 0.96630859375, -0.0022525787353515625 ;  /* 0x3bbb989dff007431 */ /* 0x000fe400000001ff */
[----:B------:R-:W-:-:S03]  /*0540*/  IMAD.MOV.U32 R7, RZ, RZ, 0x437c0000 ;  /* 0x437c0000ff077424 */ /* 0x000fc600078e00ff */
[----:B------:R-:W-:-:S04]  /*0550*/  FFMA.SAT R0, R3, R0, 0.5 ;  /* 0x3f00000003007423 */ /* 0x000fc80000002000 */
[----:B------:R-:W-:-:S04]  /*0560*/  FFMA.RM R0, R0, R7, 12582913 ;  /* 0x4b40000100007423 */ /* 0x000fc80000004007 */
[C---:B--2---:R-:W-:Y:S01]  /*0570*/  FADD R8, R0.reuse, -12583039 ;  /* 0xcb40007f00087421 */ /* 0x044fe20000000000 */
[----:B------:R-:W-:-:S03]  /*0580*/  IMAD.SHL.U32 R0, R0, 0x800000, RZ ;  /* 0x0080000000007824 */ /* 0x000fc600078e00ff */
[----:B------:R-:W-:-:S04]  /*0590*/  FFMA R8, R3, 1.4426950216293334961, -R8 ;  /* 0x3fb8aa3b03087823 */ /* 0x000fc80000000808 */
[----:B------:R-:W-:-:S04]  /*05a0*/  FFMA R8, R3, 1.925963033500011079e-08, R8 ;  /* 0x32a5706003087823 */ /* 0x000fc80000000008 */
[----:B------:R-:W0:Y:S02]  /*05b0*/  MUFU.EX2 R3, R8 ;  /* 0x0000000800037308 */ /* 0x000e240000000800 */
[----:B0-----:R-:W-:-:S05]  /*05c0*/  FMUL R3, R0, R3 ;  /* 0x0000000300037220 */ /* 0x001fca0000400000 */
[----:B------:R-:W-:-:S13]  /*05d0*/  FSETP.GEU.AND P0, PT, R2, R3, PT ;  /* 0x000000030200720b */ /* 0x000fda0003f0e000 */
[----:B------:R-:W-:Y:S05]  /*05e0*/  @P0 EXIT ;  /* 0x000000000000094d */ /* 0x000fea0003800000 */
.L_x_3:
[----:B------:R-:W-:Y:S05]  /*05f0*/  BSYNC.RECONVERGENT B0 ;  /* 0x0000000000007941 */ /* 0x000fea0003800200 */
.L_x_2:
[----:B------:R-:W-:-:S05]  /*0600*/  FADD R3, -R6, -RZ ;  /* 0x800000ff06037221 */ /* 0x000fca0000000100 */
[----:B------:R-:W-:Y:S01]  /*0610*/  STG.E desc[UR4][R4.64], R3 ;  /* 0x0000000304007986 */ /* 0x000fe2000c101904 */
[----:B------:R-:W-:Y:S05]  /*0620*/  EXIT ;  /* 0x000000000000794d */ /* 0x000fea0003800000 */
        .weak           $__internal_0_$__cuda_sm3x_div_rn_noftz_f32_slowpath
        .type           $__internal_0_$__cuda_sm3x_div_rn_noftz_f32_slowpath,@function
        .size           $__internal_0_$__cuda_sm3x_div_rn_noftz_f32_slowpath,(.L_x_29 - $__internal_0_$__cuda_sm3x_div_rn_noftz_f32_slowpath)
$__internal_0_$__cuda_sm3x_div_rn_noftz_f32_slowpath:
[----:B------:R-:W0:Y:S01]  /*0630*/  LDC R3, c[0x0][0x38c] ;  /* 0x0000e300ff037b82 */ /* 0x000e220000000800 */
[----:B------:R-:W-:Y:S01]  /*0640*/  SHF.R.U32.HI R7, RZ, 0x17, R0 ;  /* 0x00000017ff077819 */ /* 0x000fe20000011600 */
[----:B------:R-:W1:Y:S01]  /*0650*/  LDCU UR6, c[0x0][0x38c] ;  /* 0x00007180ff0677ac */ /* 0x000e620008000800 */
[----:B------:R-:W-:Y:S02]  /*0660*/  BSSY.RECONVERGENT B2, `(.L_x_6) ;  /* 0x0000063000027945 */ /* 0x000fe40003800200 */
[----:B------:R-:W-:-:S05]  /*0670*/  LOP3.LUT R7, R7, 0xff, RZ, 0xc0, !PT ;  /* 0x000000ff07077812 */ /* 0x000fca00078ec0ff */
[----:B------:R-:W-:Y:S02]  /*0680*/  VIADD R12, R7, 0xffffffff ;  /* 0xffffffff070c7836 */ /* 0x000fe40000000000 */
[----:B-1----:R-:W-:Y:S01]  /*0690*/  IMAD.U32 R11, RZ, RZ, UR6 ;  /* 0x00000006ff0b7e24 */ /* 0x002fe2000f8e00ff */
[----:B0-----:R-:W-:-:S04]  /*06a0*/  SHF.R.U32.HI R9, RZ, 0x17, R3 ;  /* 0x00000017ff097819 */ /* 0x001fc80000011603 */
[----:B------:R-:W-:-:S04]  /*06b0*/  LOP3.LUT R9, R9, 0xff, RZ, 0xc0, !PT ;  /* 0x000000ff09097812 */ /* 0x000fc800078ec0ff */
[----:B------:R-:W-:-:S04]  /*06c0*/  IADD3 R13, PT, PT, R9, -0x1, RZ ;  /* 0xffffffff090d7810 */ /* 0x000fc80007ffe0ff */
[----:B------:R-:W-:-:S04]  /*06d0*/  ISETP.GT.U32.AND P0, PT, R13, 0xfd, PT ;  /* 0x000000fd0d00780c */ /* 0x000fc80003f04070 */
[----:B------:R-:W-:-:S13]  /*06e0*/  ISETP.GT.U32.OR P0, PT, R12, 0xfd, P0 ;  /* 0x000000fd0c00780c */ /* 0x000fda0000704470 */
[----:B------:R-:W-:Y:S01]  /*06f0*/  @!P0 MOV R10, RZ ;  /* 0x000000ff000a8202 */ /* 0x000fe20000000f00 */
[----:B------:R-:W-:Y:S06]  /*0700*/  @!P0 BRA `(.L_x_7) ;  /* 0x00000000005c8947 */ /* 0x000fec0003800000 */
[----:B------:R-:W-:Y:S02]  /*0710*/  FSETP.GTU.FTZ.AND P0, PT, |R0|, +INF , PT ;  /* 0x7f8000000000780b */ /* 0x000fe40003f1c200 */
[----:B------:R-:W-:-:S04]  /*0720*/  FSETP.GTU.FTZ.AND P1, PT, |R3|, +INF , PT ;  /* 0x7f8000000300780b */ /* 0x000fc80003f3c200 */
[----:B------:R-:W-:-:S13]  /*0730*/  PLOP3.LUT P0, PT, P0, P1, PT, 0xf8, 0x8f ;  /* 0x00000000008f781c */ /* 0x000fda0000703f70 */
[----:B------:R-:W-:Y:S05]  /*0740*/  @P0 BRA `(.L_x_8) ;  /* 0x00000004004c0947 */ /* 0x000fea0003800000 */
[----:B------:R-:W-:-:S13]  /*0750*/  LOP3.LUT P0, RZ, R11, 0x7fffffff, R0, 0xc8, !PT ;  /* 0x7fffffff0bff7812 */ /* 0x000fda000780c800 */
[----:B------:R-:W-:Y:S05]  /*0760*/  @!P0 BRA `(.L_x_9) ;  /* 0x00000004003c8947 */ /* 0x000fea0003800000 */
[C---:B------:R-:W-:Y:S02]  /*0770*/  FSETP.NEU.FTZ.AND P2, PT, |R0|.reuse, +INF , PT ;  /* 0x7f8000000000780b */ /* 0x040fe40003f5d200 */
[----:B------:R-:W-:Y:S02]  /*0780*/  FSETP.NEU.FTZ.AND P1, PT, |R3|, +INF , PT ;  /* 0x7f8000000300780b */ /* 0x000fe40003f3d200 */
[----:B------:R-:W-:-:S11]  /*0790*/  FSETP.NEU.FTZ.AND P0, PT, |R0|, +INF , PT ;  /* 0x7f8000000000780b */ /* 0x000fd60003f1d200 */
[----:B------:R-:W-:Y:S05]  /*07a0*/  @!P1 BRA !P2, `(.L_x_9) ;  /* 0x00000004002c9947 */ /* 0x000fea0005000000 */
[----:B------:R-:W-:-:S04]  /*07b0*/  LOP3.LUT P2, RZ, R0, 0x7fffffff, RZ, 0xc0, !PT ;  /* 0x7fffffff00ff7812 */ /* 0x000fc8000784c0ff */
[----:B------:R-:W-:-:S13]  /*07c0*/  PLOP3.LUT P1, PT, P1, P2, PT, 0x2f, 0xf2 ;  /* 0x0000000000f2781c */ /* 0x000fda0000f24577 */
[----:B------:R-:W-:Y:S05]  /*07d0*/  @P1 BRA `(.L_x_10) ;  /* 0x0000000400181947 */ /* 0x000fea0003800000 */
[----:B------:R-:W-:-:S04]  /*07e0*/  LOP3.LUT P1, RZ, R11, 0x7fffffff, RZ, 0xc0, !PT ;  /* 0x7fffffff0bff7812 */ /* 0x000fc8000782c0ff */
[----:B------:R-:W-:-:S13]  /*07f0*/  PLOP3.LUT P0, PT, P0, P1, PT, 0x2f, 0xf2 ;  /* 0x0000000000f2781c */ /* 0x000fda0000702577 */
[----:B------:R-:W-:Y:S05]  /*0800*/  @P0 BRA `(.L_x_11) ;  /* 0x0000000400000947 */ /* 0x000fea0003800000 */
[----:B------:R-:W-:Y:S02]  /*0810*/  ISETP.GE.AND P0, PT, R12, RZ, PT ;  /* 0x000000ff0c00720c */ /* 0x000fe40003f06270 */
[----:B------:R-:W-:-:S11]  /*0820*/  ISETP.GE.AND P1, PT, R13, RZ, PT ;  /* 0x000000ff0d00720c */ /* 0x000fd60003f26270 */
[----:B------:R-:W-:Y:S02]  /*0830*/  @P0 IMAD.MOV.U32 R10, RZ, RZ, RZ ;  /* 0x000000ffff0a0224 */ /* 0x000fe400078e00ff */
[----:B------:R-:W-:Y:S01]  /*0840*/  @!P0 FFMA R0, R0, 1.84467440737095516160e+19, RZ ;  /* 0x5f80000000008823 */ /* 0x000fe200000000ff */
[----:B------:R-:W-:Y:S02]  /*0850*/  @!P0 IMAD.MOV.U32 R10, RZ, RZ, -0x40 ;  /* 0xffffffc0ff0a8424 */ /* 0x000fe400078e00ff */
[----:B------:R-:W-:-:S03]  /*0860*/  @!P1 FFMA R11, R3, 1.84467440737095516160e+19, RZ ;  /* 0x5f800000030b9823 */ /* 0x000fc600000000ff */
[----:B------:R-:W-:-:S07]  /*0870*/  @!P1 IADD3 R10, PT, PT, R10, 0x40, RZ ;  /* 0x000000400a0a9810 */ /* 0x000fce0007ffe0ff */
.L_x_7:
[----:B------:R-:W-:Y:S01]  /*0880*/  LEA R12, R9, 0xc0800000, 0x17 ;  /* 0xc0800000090c7811 */ /* 0x000fe200078eb8ff */
[----:B------:R-:W-:Y:S01]  /*0890*/  VIADD R7, R7, 0xffffff81 ;  /* 0xffffff8107077836 */ /* 0x000fe20000000000 */
[----:B------:R-:W-:Y:S03]  /*08a0*/  BSSY.RECONVERGENT B3, `(.L_x_12) ;  /* 0x0000035000037945 */ /* 0x000fe60003800200 */
[----:B------:R-:W-:Y:S02]  /*08b0*/  IMAD.IADD R12, R11, 0x1, -R12 ;  /* 0x000000010b0c7824 */ /* 0x000fe400078e0a0c */
[C---:B------:R-:W-:Y:S01]  /*08c0*/  IMAD R0, R7.reuse, -0x800000, R0 ;  /* 0xff80000007007824 */ /* 0x040fe200078e0200 */
[----:B------:R-:W-:Y:S01]  /*08d0*/  IADD3 R7, PT, PT, R7, 0x7f, -R9 ;  /* 0x0000007f07077810 */ /* 0x000fe20007ffe809 */
[----:B------:R-:W0:Y:S01]  /*08e0*/  MUFU.RCP R3, R12 ;  /* 0x0000000c00037308 */ /* 0x000e220000001000 */
[----:B------:R-:W-:-:S02]  /*08f0*/  FADD.FTZ R11, -R12, -RZ ;  /* 0x800000ff0c0b7221 */ /* 0x000fc40000010100 */
[----:B------:R-:W-:Y:S02]  /*0900*/  IADD3 R7, PT, PT, R7, R10, RZ ;  /* 0x0000000a07077210 */ /* 0x000fe40007ffe0ff */
[----:B0-----:R-:W-:-:S04]  /*0910*/  FFMA R14, R3, R11, 1 ;  /* 0x3f800000030e7423 */ /* 0x001fc8000000000b */
[----:B------:R-:W-:-:S04]  /*0920*/  FFMA R16, R3, R14, R3 ;  /* 0x0000000e03107223 */ /* 0x000fc80000000003 */
[----:B------:R-:W-:-:S04]  /*0930*/  FFMA R3, R0, R16, RZ ;  /* 0x0000001000037223 */ /* 0x000fc800000000ff */
[----:B------:R-:W-:-:S04]  /*0940*/  FFMA R14, R11, R3, R0 ;  /* 0x000000030b0e7223 */ /* 0x000fc80000000000 */
[----:B------:R-:W-:-:S04]  /*0950*/  FFMA R13, R16, R14, R3 ;  /* 0x0000000e100d7223 */ /* 0x000fc80000000003 */
[----:B------:R-:W-:-:S04]  /*0960*/  FFMA R14, R11, R13, R0 ;  /* 0x0000000d0b0e7223 */ /* 0x000fc80000000000 */
[----:B------:R-:W-:-:S05]  /*0970*/  FFMA R0, R16, R14, R13 ;  /* 0x0000000e10007223 */ /* 0x000fca000000000d */
[----:B------:R-:W-:-:S04]  /*0980*/  SHF.R.U32.HI R3, RZ, 0x17, R0 ;  /* 0x00000017ff037819 */ /* 0x000fc80000011600 */
[----:B------:R-:W-:-:S05]  /*0990*/  LOP3.LUT R3, R3, 0xff, RZ, 0xc0, !PT ;  /* 0x000000ff03037812 */ /* 0x000fca00078ec0ff */
[----:B------:R-:W-:-:S04]  /*09a0*/  IMAD.IADD R9, R3, 0x1, R7 ;  /* 0x0000000103097824 */ /* 0x000fc800078e0207 */
[----:B------:R-:W-:-:S05]  /*09b0*/  VIADD R3, R9, 0xffffffff ;  /* 0xffffffff09037836 */ /* 0x000fca0000000000 */
[----:B------:R-:W-:-:S13]  /*09c0*/  ISETP.GE.U32.AND P0, PT, R3, 0xfe, PT ;  /* 0x000000fe0300780c */ /* 0x000fda0003f06070 */
[----:B------:R-:W-:Y:S05]  /*09d0*/  @!P0 BRA `(.L_x_13) ;  /* 0x0000000000808947 */ /* 0x000fea0003800000 */
[----:B------:R-:W-:-:S13]  /*09e0*/  ISETP.GT.AND P0, PT, R9, 0xfe, PT ;  /* 0x000000fe0900780c */ /* 0x000fda0003f04270 */
[----:B------:R-:W-:Y:S05]  /*09f0*/  @P0 BRA `(.L_x_14) ;  /* 0x00000000006c0947 */ /* 0x000fea0003800000 */
[----:B------:R-:W-:-:S13]  /*0a00*/  ISETP.GE.AND P0, PT, R9, 0x1, PT ;  /* 0x000000010900780c */ /* 0x000fda0003f06270 */
[----:B------:R-:W-:Y:S05]  /*0a10*/  @P0 BRA `(.L_x_15) ;  /* 0x0000000000740947 */ /* 0x000fea0003800000 */
[----:B------:R-:W-:Y:S02]  /*0a20*/  ISETP.GE.AND P0, PT, R9, -0x18, PT ;  /* 0xffffffe80900780c */ /* 0x000fe40003f06270 */
[----:B------:R-:W-:-:S11]  /*0a30*/  LOP3.LUT R0, R0, 0x80000000, RZ, 0xc0, !PT ;  /* 0x8000000000007812 */ /* 0x000fd600078ec0ff */
[----:B------:R-:W-:Y:S05]  /*0a40*/  @!P0 BRA `(.L_x_15) ;  /* 0x0000000000688947 */ /* 0x000fea0003800000 */
[CCC-:B------:R-:W-:Y:S01]  /*0a50*/  FFMA.RZ R3, R16.reuse, R14.reuse, R13.reuse ;  /* 0x0000000e10037223 */ /* 0x1c0fe2000000c00d */
[C---:B------:R-:W-:Y:S01]  /*0a60*/  IADD3 R12, PT, PT, R9.reuse, 0x20, RZ ;  /* 0x00000020090c7810 */ /* 0x040fe20007ffe0ff */
[CCC-:B------:R-:W-:Y:S01]  /*0a70*/  FFMA.RM R10, R16.reuse, R14.reuse, R13.reuse ;  /* 0x0000000e100a7223 */ /* 0x1c0fe2000000400d */
[----:B------:R-:W-:Y:S02]  /*0a80*/  ISETP.NE.AND P2, PT, R9, RZ, PT ;  /* 0x000000ff0900720c */ /* 0x000fe40003f45270 */
[----:B------:R-:W-:Y:S01]  /*0a90*/  LOP3.LUT R7, R3, 0x7fffff, RZ, 0xc0, !PT ;  /* 0x007fffff03077812 */ /* 0x000fe200078ec0ff */
[----:B------:R-:W-:Y:S01]  /*0aa0*/  FFMA.RP R3, R16, R14, R13 ;  /* 0x0000000e10037223 */ /* 0x000fe2000000800d */
[----:B------:R-:W-:Y:S01]  /*0ab0*/  ISETP.NE.AND P1, PT, R9, RZ, PT ;  /* 0x000000ff0900720c */ /* 0x000fe20003f25270 */
[----:B------:R-:W-:Y:S01]  /*0ac0*/  IMAD.MOV R9, RZ, RZ, -R9 ;  /* 0x000000ffff097224 */ /* 0x000fe200078e0a09 */
[----:B------:R-:W-:Y:S02]  /*0ad0*/  LOP3.LUT R7, R7, 0x800000, RZ, 0xfc, !PT ;  /* 0x0080000007077812 */ /* 0x000fe400078efcff */
[----:B------:R-:W-:-:S02]  /*0ae0*/  FSETP.NEU.FTZ.AND P0, PT, R3, R10, PT ;  /* 0x0000000a0300720b */ /* 0x000fc40003f1d000 */
[----:B------:R-:W-:Y:S02]  /*0af0*/  SHF.L.U32 R12, R7, R12, RZ ;  /* 0x0000000c070c7219 */ /* 0x000fe400000006ff */
[----:B------:R-:W-:Y:S02]  /*0b00*/  SEL R10, R9, RZ, P2 ;  /* 0x000000ff090a7207 */ /* 0x000fe40001000000 */
[----:B------:R-:W-:Y:S02]  /*0b10*/  ISETP.NE.AND P1, PT, R12, RZ, P1 ;  /* 0x000000ff0c00720c */ /* 0x000fe40000f25270 */
[----:B------:R-:W-:Y:S02]  /*0b20*/  SHF.R.U32.HI R10, RZ, R10, R7 ;  /* 0x0000000aff0a7219 */ /* 0x000fe40000011607 */
[----:B------:R-:W-:Y:S02]  /*0b30*/  PLOP3.LUT P0, PT, P0, P1, PT, 0xf8, 0x8f ;  /* 0x00000000008f781c */ /* 0x000fe40000703f70 */
[----:B------:R-:W-:-:S02]  /*0b40*/  SHF.R.U32.HI R12, RZ, 0x1, R10 ;  /* 0x00000001ff0c7819 */ /* 0x000fc4000001160a */
[----:B------:R-:W-:-:S04]  /*0b50*/  SEL R3, RZ, 0x1, !P0 ;  /* 0x00000001ff037807 */ /* 0x000fc80004000000 */
[----:B------:R-:W-:-:S04]  /*0b60*/  LOP3.LUT R3, R3, 0x1, R12, 0xf8, !PT ;  /* 0x0000000103037812 */ /* 0x000fc800078ef80c */
[----:B------:R-:W-:-:S05]  /*0b70*/  LOP3.LUT R3, R3, R10, RZ, 0xc0, !PT ;  /* 0x0000000a03037212 */ /* 0x000fca00078ec0ff */
[----:B------:R-:W-:-:S05]  /*0b80*/  IMAD.IADD R3, R12, 0x1, R3 ;  /* 0x000000010c037824 */ /* 0x000fca00078e0203 */
[----:B------:R-:W-:Y:S01]  /*0b90*/  LOP3.LUT R0, R3, R0, RZ, 0xfc, !PT ;  /* 0x0000000003007212 */ /* 0x000fe200078efcff */
[----:B------:R-:W-:Y:S06]  /*0ba0*/  BRA `(.L_x_15) ;  /* 0x0000000000107947 */ /* 0x000fec0003800000 */
.L_x_14:
[----:B------:R-:W-:-:S04]  /*0bb0*/  LOP3.LUT R0, R0, 0x80000000, RZ, 0xc0, !PT ;  /* 0x8000000000007812 */ /* 0x000fc800078ec0ff */
[----:B------:R-:W-:Y:S01]  /*0bc0*/  LOP3.LUT R0, R0, 0x7f800000, RZ, 0xfc, !PT ;  /* 0x7f80000000007812 */ /* 0x000fe200078efcff */
[----:B------:R-:W-:Y:S06]  /*0bd0*/  BRA `(.L_x_15) ;  /* 0x0000000000047947 */ /* 0x000fec0003800000 */
.L_x_13:
[----:B------:R-:W-:-:S07]  /*0be0*/  LEA R0, R7, R0, 0x17 ;  /* 0x0000000007007211 */ /* 0x000fce00078eb8ff */
.L_x_15:
[----:B------:R-:W-:Y:S05]  /*0bf0*/  BSYNC.RECONVERGENT B3 ;  /* 0x0000000000037941 */ /* 0x000fea0003800200 */
.L_x_12:
[----:B------:R-:W-:Y:S05]  /*0c00*/  BRA `(.L_x_16) ;  /* 0x0000000000207947 */ /* 0x000fea0003800000 */
.L_x_11:
[----:B------:R-:W-:-:S04]  /*0c10*/  LOP3.LUT R0, R11, 0x80000000, R0, 0x48, !PT ;  /* 0x800000000b007812 */ /* 0x000fc800078e4800 */
[----:B------:R-:W-:Y:S01]  /*0c20*/  LOP3.LUT R0, R0, 0x7f800000, RZ, 0xfc, !PT ;  /* 0x7f80000000007812 */ /* 0x000fe200078efcff */
[----:B------:R-:W-:Y:S06]  /*0c30*/  BRA `(.L_x_16) ;  /* 0x0000000000147947 */ /* 0x000fec0003800000 */
.L_x_10:
[----:B------:R-:W-:Y:S01]  /*0c40*/  LOP3.LUT R0, R11, 0x80000000, R0, 0x48, !PT ;  /* 0x800000000b007812 */ /* 0x000fe200078e4800 */
[----:B------:R-:W-:Y:S06]  /*0c50*/  BRA `(.L_x_16) ;  /* 0x00000000000c7947 */ /* 0x000fec0003800000 */
.L_x_9:
[----:B------:R-:W0:Y:S01]  /*0c60*/  MUFU.RSQ R0, -QNAN ;  /* 0xffc0000000007908 */ /* 0x000e220000001400 */
[----:B------:R-:W-:Y:S05]  /*0c70*/  BRA `(.L_x_16) ;  /* 0x0000000000047947 */ /* 0x000fea0003800000 */
.L_x_8:
[----:B------:R-:W-:-:S07]  /*0c80*/  FADD.FTZ R0, R0, R3 ;  /* 0x0000000300007221 */ /* 0x000fce0000010000 */
.L_x_16:
[----:B------:R-:W-:Y:S05]  /*0c90*/  BSYNC.RECONVERGENT B2 ;  /* 0x0000000000027941 */ /* 0x000fea0003800200 */
.L_x_6:
[----:B------:R-:W-:-:S04]  /*0ca0*/  IMAD.MOV.U32 R9, RZ, RZ, 0x0 ;  /* 0x00000000ff097424 */ /* 0x000fc800078e00ff */
[----:B0-----:R-:W-:Y:S05]  /*0cb0*/  RET.REL.NODEC R8 `(_Z5isingPfffiP17curandStateXORWOW) ;  /* 0xfffffff008d07950 */ /* 0x001fea0003c3ffff */
.L_x_17:
        /* <DEDUP_REMOVED lines=12> */
.L_x_29:


//--------------------- .text._Z5clearPf          --------------------------
	.section	.text._Z5clearPf,"ax",@progbits
	.align	128
        .global         _Z5clearPf
        .type           _Z5clearPf,@function
        .size           _Z5clearPf,(.L_x_32 - _Z5clearPf)
        .other          _Z5clearPf,@"STO_CUDA_ENTRY STV_DEFAULT"
_Z5clearPf:
.text._Z5clearPf:
[----:B------:R-:W-:Y:S01]  /*0000*/  LDC R1, c[0x0][0x37c] ;  /* 0x0000df00ff017b82 */ /* 0x000fe20000000800 */
[----:B------:R-:W0:Y:S07]  /*0010*/  S2R R5, SR_TID.X ;  /* 0x0000000000057919 */ /* 0x000e2e0000002100 */
[----:B------:R-:W0:Y:S01]  /*0020*/  LDC.64 R2, c[0x0][0x380] ;  /* 0x0000e000ff027b82 */ /* 0x000e220000000a00 */
[----:B------:R-:W1:Y:S01]  /*0030*/  LDCU.64 UR6, c[0x0][0x358] ;  /* 0x00006b00ff0677ac */ /* 0x000e620008000a00 */
[----:B------:R-:W-:Y:S01]  /*0040*/  UMOV UR4, URZ ;  /* 0x000000ff00047c82 */ /* 0x000fe20008000000 */
[----:B0-----:R-:W-:-:S03]  /*0050*/  IMAD.WIDE.U32 R2, R5, 0x400, R2 ;  /* 0x0000040005027825 */ /* 0x001fc600078e0002 */
[----:B------:R-:W-:-:S05]  /*0060*/  IADD3 R0, P0, PT, R2, 0x40, RZ ;  /* 0x0000004002007810 */ /* 0x000fca0007f1e0ff */
[----:B-1----:R-:W-:-:S08]  /*0070*/  IMAD.X R5, RZ, RZ, R3, P0 ;  /* 0x000000ffff057224 */ /* 0x002fd000000e0603 */
.L_x_18:
[----:B0-----:R-:W-:Y:S02]  /*0080*/  HFMA2 R7, -RZ, RZ, -1.875, 0 ;  /* 0xbf800000ff077431 */ /* 0x001fe400000001ff */
[----:B------:R-:W-:Y:S01]  /*0090*/  IMAD.MOV.U32 R2, RZ, RZ, R0 ;  /* 0x000000ffff027224 */ /* 0x000fe200078e0000 */
[----:B------:R-:W-:Y:S01]  /*00a0*/  MOV R3, R5 ;  /* 0x0000000500037202 */ /* 0x000fe20000000f00 */
[----:B------:R-:W-:-:S03]  /*00b0*/  UIADD3 UR4, UPT, UPT, UR4, 0x80, URZ ;  /* 0x0000008004047890 */ /* 0x000fc6000fffe0ff */
[----:B------:R-:W-:Y:S01]  /*00c0*/  IADD3 R0, P0, PT, R2, 0x200, RZ ;  /* 0x0000020002007810 */ /* 0x000fe20007f1e0ff */
[----:B------:R0:W-:Y:S01]  /*00d0*/  STG.E desc[UR6][R2.64+-0x40], R7 ;  /* 0xffffc00702007986 */ /* 0x0001e2000c101906 */
[----:B------:R-:W-:-:S03]  /*00e0*/  UISETP.NE.AND UP0, UPT, UR4, 0x100, UPT ;  /* 0x000001000400788c */ /* 0x000fc6000bf05270 */
[----:B------:R0:W-:Y:S01]  /*00f0*/  STG.E desc[UR6][R2.64+-0x3c], R7 ;  /* 0xffffc40702007986 */ /* 0x0001e2000c101906 */
[----:B------:R-:W-:-:S03]  /*0100*/  IMAD.X R5, RZ, RZ, R3, P0 ;  /* 0x000000ffff057224 */ /* 0x000fc600000e0603 */
[----:B------:R0:W-:Y:S04]  /*0110*/  STG.E desc[UR6][R2.64+-0x38], R7 ;  /* 0xffffc80702007986 */ /* 0x0001e8000c101906 */
        /* <DEDUP_REMOVED lines=124> */
[----:B------:R0:W-:Y:S01]  /*08e0*/  STG.E desc[UR6][R2.64+0x1bc], R7 ;  /* 0x0001bc0702007986 */ /* 0x0001e2000c101906 */
[----:B------:R-:W-:Y:S05]  /*08f0*/  BRA.U UP0, `(.L_x_18) ;  /* 0xfffffff500e07547 */ /* 0x000fea000b83ffff */
[----:B------:R-:W-:Y:S05]  /*0900*/  EXIT ;  /* 0x000000000000794d */ /* 0x000fea0003800000 */
.L_x_19:
        /* <DEDUP_REMOVED lines=15> */
.L_x_32:


//--------------------- .text._Z10initRandomP17curandStateXORWOWj --------------------------
	.section	.text._Z10initRandomP17curandStateXORWOWj,"ax",@progbits
	.align	128
        .global         _Z10initRandomP17curandStateXORWOWj
        .type           _Z10initRandomP17curandStateXORWOWj,@function
        .size           _Z10initRandomP17curandStateXORWOWj,(.L_x_33 - _Z10initRandomP17curandStateXORWOWj)
        .other          _Z10initRandomP17curandStateXORWOWj,@"STO_CUDA_ENTRY STV_DEFAULT"
_Z10initRandomP17curandStateXORWOWj:
.text._Z10initRandomP17curandStateXORWOWj:
[----:B------:R-:W-:Y:S01]  /*0000*/  LDC R1, c[0x0][0x37c] ;  /* 0x0000df00ff017b82 */ /* 0x000fe20000000800 */
[----:B------:R-:W0:Y:S07]  /*0010*/  S2R R13, SR_TID.X ;  /* 0x00000000000d7919 */ /* 0x000e2e0000002100 */
[----:B------:R-:W1:Y:S01]  /*0020*/  LDC R0, c[0x0][0x388] ;  /* 0x0000e200ff007b82 */ /* 0x000e620000000800 */
[----:B------:R-:W2:Y:S01]  /*0030*/  LDCU.64 UR4, c[0x0][0x358] ;  /* 0x00006b00ff0477ac */ /* 0x000ea20008000a00 */
[----:B------:R-:W-:Y:S01]  /*0040*/  IMAD.MOV.U32 R5, RZ, RZ, -0x75bd8fc ;  /* 0xf8a42704ff057424 */ /* 0x000fe200078e00ff */
[----:B------:R-:W-:Y:S01]  /*0050*/  BSSY.RECONVERGENT B0, `(.L_x_20) ;  /* 0x00000e2000007945 */ /* 0x000fe20003800200 */
[----:B------:R-:W-:-:S04]  /*0060*/  IMAD.MOV.U32 R8, RZ, RZ, -0x23270784 ;  /* 0xdcd8f87cff087424 */ /* 0x000fc800078e00ff */
[----:B------:R-:W0:Y:S08]  /*0070*/  S2UR UR6, SR_CTAID.X ;  /* 0x00000000000679c3 */ /* 0x000e300000002500 */
[----:B------:R-:W0:Y:S08]  /*0080*/  LDC R2, c[0x0][0x360] ;  /* 0x0000d800ff027b82 */ /* 0x000e300000000800 */
[----:B------:R-:W3:Y:S01]  /*0090*/  LDC.64 R6, c[0x0][0x380] ;  /* 0x0000e000ff067b82 */ /* 0x000ee20000000a00 */
[----:B-1----:R-:W-:-:S05]  /*00a0*/  LOP3.LUT R0, R0, 0xaad26b49, RZ, 0x3c, !PT ;  /* 0xaad26b4900007812 */ /* 0x002fca00078e3cff */
[----:B------:R-:W-:-:S04]  /*00b0*/  IMAD R0, R0, 0x4182bed5, RZ ;  /* 0x4182bed500007824 */ /* 0x000fc800078e02ff */
[C---:B------:R-:W-:Y:S01]  /*00c0*/  VIADD R3, R0.reuse, 0x75bcd15 ;  /* 0x075bcd1500037836 */ /* 0x040fe20000000000 */
[C---:B------:R-:W-:Y:S01]  /*00d0*/  LOP3.LUT R4, R0.reuse, 0x159a55e5, RZ, 0x3c, !PT ;  /* 0x159a55e500047812 */ /* 0x040fe200078e3cff */
[----:B------:R-:W-:Y:S02]  /*00e0*/  VIADD R9, R0, 0x583f19 ;  /* 0x00583f1900097836 */ /* 0x000fe40000000000 */
[----:B0-----:R-:W-:Y:S02]  /*00f0*/  IMAD R13, R2, UR6, R13 ;  /* 0x00000006020d7c24 */ /* 0x001fe4000f8e020d */
[----:B------:R-:W-:-:S03]  /*0100*/  VIADD R2, R0, 0xd9f6dc18 ;  /* 0xd9f6dc1800027836 */ /* 0x000fc60000000000 */
[C---:B------:R-:W-:Y:S01]  /*0110*/  ISETP.NE.AND P0, PT, R13.reuse, RZ, PT ;  /* 0x000000ff0d00720c */ /* 0x040fe20003f05270 */
[----:B---3--:R-:W-:-:S05]  /*0120*/  IMAD.WIDE R6, R13, 0x30, R6 ;  /* 0x000000300d067825 */ /* 0x008fca00078e0206 */
[----:B--2---:R0:W-:Y:S04]  /*0130*/  STG.E.64 desc[UR4][R6.64], R2 ;  /* 0x0000000206007986 */ /* 0x0041e8000c101b04 */
[----:B------:R0:W-:Y:S04]  /*0140*/  STG.E.64 desc[UR4][R6.64+0x8], R4 ;  /* 0x0000080406007986 */ /* 0x0001e8000c101b04 */
[----:B------:R0:W-:Y:S01]  /*0150*/  STG.E.64 desc[UR4][R6.64+0x10], R8 ;  /* 0x0000100806007986 */ /* 0x0001e2000c101b04 */
[----:B------:R-:W-:Y:S05]  /*0160*/  @!P0 BRA `(.L_x_21) ;  /* 0x0000000c00408947 */ /* 0x000fea0003800000 */
[----:B------:R-:W-:Y:S01]  /*0170*/  SHF.R.S32.HI R0, RZ, 0x1f, R13 ;  /* 0x0000001fff007819 */ /* 0x000fe2000001140d */
[----:B------:R-:W-:-:S07]  /*0180*/  IMAD.MOV.U32 R12, RZ, RZ, RZ ;  /* 0x000000ffff0c7224 */ /* 0x000fce00078e00ff */
.L_x_27:
[----:B0-----:R-:W-:Y:S01]  /*0190*/  LOP3.LUT R2, R13, 0x3, RZ, 0xc0, !PT ;  /* 0x000000030d027812 */ /* 0x001fe200078ec0ff */
[----:B------:R-:W-:Y:S03]  /*01a0*/  BSSY.RECONVERGENT B1, `(.L_x_22) ;  /* 0x00000c6000017945 */ /* 0x000fe60003800200 */
[----:B------:R-:W-:-:S04]  /*01b0*/  ISETP.NE.U32.AND P0, PT, R2, RZ, PT ;  /* 0x000000ff0200720c */ /* 0x000fc80003f05070 */
[----:B------:R-:W-:-:S13]  /*01c0*/  ISETP.NE.AND.EX P0, PT, RZ, RZ, PT, P0 ;  /* 0x000000ffff00720c */ /* 0x000fda0003f05300 */
[----:B------:R-:W-:Y:S05]  /*01d0*/  @!P0 BRA `(.L_x_23) ;  /* 0x0000000c00088947 */ /* 0x000fea0003800000 */
[----:B------:R-:W0:Y:S01]  /*01e0*/  LDC.64 R8, c[0x4][RZ] ;  /* 0x01000000ff087b82 */ /* 0x000e220000000a00 */
[----:B------:R-:W-:Y:S02]  /*01f0*/  IMAD.MOV.U32 R14, RZ, RZ, RZ ;  /* 0x000000ffff0e7224 */ /* 0x000fe400078e00ff */
[----:B0-----:R-:W-:-:S07]  /*0200*/  IMAD.WIDE.U32 R8, R12, 0xc80, R8 ;  /* 0x00000c800c087825 */ /* 0x001fce00078e0008 */
.L_x_26:
[----:B0-----:R-:W-:Y:S01]  /*0210*/  IMAD.MOV.U32 R15, RZ, RZ, RZ ;  /* 0x000000ffff0f7224 */ /* 0x001fe200078e00ff */
[----:B------:R-:W-:Y:S01]  /*0220*/  CS2R R2, SRZ ;  /* 0x0000000000027805 */ /* 0x000fe2000001ff00 */
[----:B------:R-:W-:Y:S01]  /*0230*/  IMAD.MOV.U32 R17, RZ, RZ, RZ ;  /* 0x000000ffff117224 */ /* 0x000fe200078e00ff */
[----:B------:R-:W-:-:S07]  /*0240*/  CS2R R4, SRZ ;  /* 0x0000000000047805 */ /* 0x000fce000001ff00 */
.L_x_25:
[----:B------:R-:W-:-:S05]  /*0250*/  IMAD.WIDE.U32 R10, R17, 0x4, R6 ;  /* 0x00000004110a7825 */ /* 0x000fca00078e0006 */
[----:B------:R0:W5:Y:S01]  /*0260*/  LDG.E R16, desc[UR4][R10.64+0x4] ;  /* 0x000004040a107981 */ /* 0x000162000c1e1900 */
[----:B------:R-:W-:-:S07]  /*0270*/  IMAD.MOV.U32 R19, RZ, RZ, RZ ;  /* 0x000000ffff137224 */ /* 0x000fce00078e00ff */
.L_x_24:
[----:B-----5:R-:W-:Y:S01]  /*0280*/  SHF.R.U32.HI R24, RZ, R19, R16 ;  /* 0x00000013ff187219 */ /* 0x020fe20000011610 */
[----:B0-----:R-:W-:-:S03]  /*0290*/  IMAD.SHL.U32 R10, R17, 0x20, RZ ;  /* 0x00000020110a7824 */ /* 0x001fc600078e00ff */
[----:B------:R-:W-:Y:S01]  /*02a0*/  LOP3.LUT R11, R24, 0x1, RZ, 0xc0, !PT ;  /* 0x00000001180b7812 */ /* 0x000fe200078ec0ff */
[----:B------:R-:W-:-:S03]  /*02b0*/  IMAD.IADD R10, R10, 0x1, R19 ;  /* 0x000000010a0a7824 */ /* 0x000fc600078e0213 */
[----:B------:R-:W-:Y:S01]  /*02c0*/  ISETP.NE.U32.AND P0, PT, R11, 0x1, PT ;  /* 0x000000010b00780c */ /* 0x000fe20003f05070 */
[----:B------:R-:W-:-:S03]  /*02d0*/  IMAD R11, R10, 0x5, RZ ;  /* 0x000000050a0b7824 */ /* 0x000fc600078e02ff */
[----:B------:R-:W-:Y:S01]  /*02e0*/  R2P PR, R24, 0x7e ;  /* 0x0000007e18007804 */ /* 0x000fe20000000000 */
[----:B------:R-:W-:-:S08]  /*02f0*/  IMAD.WIDE.U32 R10, R11, 0x4, R8 ;  /* 0x000000040b0a7825 */ /* 0x000fd000078e0008 */
[----:B------:R-:W2:Y:S04]  /*0300*/  @!P0 LDG.E R18, desc[UR4][R10.64] ;  /* 0x000000040a128981 */ /* 0x000ea8000c1e1900 */
[----:B------:R-:W3:Y:S04]  /*0310*/  @!P0 LDG.E R20, desc[UR4][R10.64+0x10] ;  /* 0x000010040a148981 */ /* 0x000ee8000c1e1900 */
[----:B------:R-:W4:Y:S04]  /*0320*/  @P1 LDG.E R22, desc[UR4][R10.64+0x14] ;  /* 0x000014040a161981 */ /* 0x000f28000c1e1900 */
[----:B------:R-:W4:Y:S04]  /*0330*/  @P2 LDG.E R26, desc[UR4][R10.64+0x28] ;  /* 0x000028040a1a2981 */ /* 0x000f28000c1e1900 */
[----:B------:R-:W4:Y:S04]  /*0340*/  @!P0 LDG.E R21, desc[UR4][R10.64+0x4] ;  /* 0x000004040a158981 */ /* 0x000f28000c1e1900 */
[----:B------:R-:W4:Y:S04]  /*0350*/  @!P0 LDG.E R23, desc[UR4][R10.64+0xc] ;  /* 0x00000c040a178981 */ /* 0x000f28000c1e1900 */
[----:B------:R-:W4:Y:S04]  /*0360*/  @P1 LDG.E R25, desc[UR4][R10.64+0x18] ;  /* 0x000018040a191981 */ /* 0x000f28000c1e1900 */
[----:B------:R-:W4:Y:S04]  /*0370*/  @P3 LDG.E R28, desc[UR4][R10.64+0x3c] ;  /* 0x00003c040a1c3981 */ /* 0x000f28000c1e1900 */
[----:B------:R-:W4:Y:S01]  /*0380*/  @P6 LDG.E R27, desc[UR4][R10.64+0x7c] ;  /* 0x00007c040a1b6981 */ /* 0x000f22000c1e1900 */
[----:B--2---:R-:W-:-:S03]  /*0390*/  @!P0 LOP3.LUT R15, R15, R18, RZ, 0x3c, !PT ;  /* 0x000000120f0f8212 */ /* 0x004fc600078e3cff */
[----:B------:R-:W2:Y:S01]  /*03a0*/  @!P0 LDG.E R18, desc[UR4][R10.64+0x8] ;  /* 0x000008040a128981 */ /* 0x000ea2000c1e1900 */
[----:B---3--:R-:W-:-:S03]  /*03b0*/  @!P0 LOP3.LUT R3, R3, R20, RZ, 0x3c, !PT ;  /* 0x0000001403038212 */ /* 0x008fc600078e3cff */
[----:B------:R-:W3:Y:S01]  /*03c0*/  @P1 LDG.E R20, desc[UR4][R10.64+0x24] ;  /* 0x000024040a141981 */ /* 0x000ee2000c1e1900 */
[----:B----4-:R-:W-:-:S03]  /*03d0*/  @P1 LOP3.LUT R15, R15, R22, RZ, 0x3c, !PT ;  /* 0x000000160f0f1212 */ /* 0x010fc600078e3cff */
[----:B------:R-:W4:Y:S01]  /*03e0*/  @P2 LDG.E R22, desc[UR4][R10.64+0x38] ;  /* 0x000038040a162981 */ /* 0x000f22000c1e1900 */
[----:B------:R-:W-:-:S03]  /*03f0*/  @P2 LOP3.LUT R15, R15, R26, RZ, 0x3c, !PT ;  /* 0x0000001a0f0f2212 */ /* 0x000fc600078e3cff */
[----:B------:R-:W4:Y:S01]  /*0400*/  @P4 LDG.E R26, desc[UR4][R10.64+0x50] ;  /* 0x000050040a1a4981 */ /* 0x000f22000c1e1900 */
[----:B------:R-:W-:-:S03]  /*0410*/  @!P0 LOP3.LUT R4, R4, R21, RZ, 0x3c, !PT ;  /* 0x0000001504048212 */ /* 0x000fc600078e3cff */
[----:B------:R-:W4:Y:S01]  /*0420*/  @P1 LDG.E R21, desc[UR4][R10.64+0x20] ;  /* 0x000020040a151981 */ /* 0x000f22000c1e1900 */
[----:B------:R-:W-:-:S03]  /*0430*/  @!P0 LOP3.LUT R2, R2, R23, RZ, 0x3c, !PT ;  /* 0x0000001702028212 */ /* 0x000fc600078e3cff */
[----:B------:R-:W4:Y:S01]  /*0440*/  @P2 LDG.E R23, desc[UR4][R10.64+0x2c] ;  /* 0x00002c040a172981 */ /* 0x000f22000c1e1900 */
[----:B------:R-:W-:-:S03]  /*0450*/  @P1 LOP3.LUT R4, R4, R25, RZ, 0x3c, !PT ;  /* 0x0000001904041212 */ /* 0x000fc600078e3cff */
[----:B------:R-:W4:Y:S01]  /*0460*/  @P2 LDG.E R25, desc[UR4][R10.64+0x34] ;  /* 0x000034040a192981 */ /* 0x000f22000c1e1900 */
[----:B--2---:R-:W-:-:S03]  /*0470*/  @!P0 LOP3.LUT R5, R5, R18, RZ, 0x3c, !PT ;  /* 0x0000001205058212 */ /* 0x004fc600078e3cff */
[----:B------:R-:W2:Y:S01]  /*0480*/  @P1 LDG.E R18, desc[UR4][R10.64+0x1c] ;  /* 0x00001c040a121981 */ /* 0x000ea2000c1e1900 */
[----:B---3--:R-:W-:-:S03]  /*0490*/  @P1 LOP3.LUT R3, R3, R20, RZ, 0x3c, !PT ;  /* 0x0000001403031212 */ /* 0x008fc600078e3cff */
[----:B------:R-:W3:Y:S01]  /*04a0*/  @P2 LDG.E R20, desc[UR4][R10.64+0x30] ;  /* 0x000030040a142981 */ /* 0x000ee2000c1e1900 */
[----:B----4-:R-:W-:-:S03]  /*04b0*/  @P2 LOP3.LUT R3, R3, R22, RZ, 0x3c, !PT ;  /* 0x0000001603032212 */ /* 0x010fc600078e3cff */
[----:B------:R-:W4:Y:S01]  /*04c0*/  @P3 LDG.E R22, desc[UR4][R10.64+0x4c] ;  /* 0x00004c040a163981 */ /* 0x000f22000c1e1900 */
[----:B------:R-:W-:-:S04]  /*04d0*/  @P3 LOP3.LUT R15, R15, R28, RZ, 0x3c, !PT ;  /* 0x0000001c0f0f3212 */ /* 0x000fc800078e3cff */
[----:B------:R-:W-:Y:S02]  /*04e0*/  @P4 LOP3.LUT R15, R15, R26, RZ, 0x3c, !PT ;  /* 0x0000001a0f0f4212 */ /* 0x000fe400078e3cff */
[----:B------:R-:W-:Y:S01]  /*04f0*/  @P1 LOP3.LUT R2, R2, R21, RZ, 0x3c, !PT ;  /* 0x0000001502021212 */ /* 0x000fe200078e3cff */
[----:B------:R-:W4:Y:S04]  /*0500*/  @P5 LDG.E R26, desc[UR4][R10.64+0x64] ;  /* 0x000064040a1a5981 */ /* 0x000f28000c1e1900 */
[----:B------:R-:W4:Y:S01]  /*0510*/  @P3 LDG.E R21, desc[UR4][R10.64+0x40] ;  /* 0x000040040a153981 */ /* 0x000f22000c1e1900 */
[----:B------:R-:W-:Y:S02]  /*0520*/  @P2 LOP3.LUT R4, R4, R23, RZ, 0x3c, !PT ;  /* 0x0000001704042212 */ /* 0x000fe400078e3cff */
[----:B------:R-:W-:Y:S01]  /*0530*/  @P2 LOP3.LUT R2, R2, R25, RZ, 0x3c, !PT ;  /* 0x0000001902022212 */ /* 0x000fe200078e3cff */
[----:B------:R-:W4:Y:S04]  /*0540*/  @P3 LDG.E R23, desc[UR4][R10.64+0x48] ;  /* 0x000048040a173981 */ /* 0x000f28000c1e1900 */
[----:B------:R-:W4:Y:S01]  /*0550*/  @P4 LDG.E R25, desc[UR4][R10.64+0x54] ;  /* 0x000054040a194981 */ /* 0x000f22000c1e1900 */
[----:B--2---:R-:W-:-:S03]  /*0560*/  @P1 LOP3.LUT R5, R5, R18, RZ, 0x3c, !PT ;  /* 0x0000001205051212 */ /* 0x004fc600078e3cff */
[----:B------:R-:W2:Y:S01]  /*0570*/  @P3 LDG.E R18, desc[UR4][R10.64+0x44] ;  /* 0x000044040a123981 */ /* 0x000ea2000c1e1900 */
[----:B---3--:R-:W-:-:S03]  /*0580*/  @P2 LOP3.LUT R5, R5, R20, RZ, 0x3c, !PT ;  /* 0x0000001405052212 */ /* 0x008fc600078e3cff */
[----:B------:R-:W3:Y:S01]  /*0590*/  @P4 LDG.E R20, desc[UR4][R10.64+0x58] ;  /* 0x000058040a144981 */ /* 0x000ee2000c1e1900 */
[----:B----4-:R-:W-:-:S03]  /*05a0*/  @P3 LOP3.LUT R3, R3, R22, RZ, 0x3c, !PT ;  /* 0x0000001603033212 */ /* 0x010fc600078e3cff */
[----:B------:R-:W4:Y:S01]  /*05b0*/  @P4 LDG.E R22, desc[UR4][R10.64+0x60] ;  /* 0x000060040a164981 */ /* 0x000f22000c1e1900 */
[----:B------:R-:W-:Y:S02]  /*05c0*/  LOP3.LUT P0, RZ, R24, 0x80, RZ, 0xc0, !PT ;  /* 0x0000008018ff7812 */ /* 0x000fe4000780c0ff */
[----:B------:R-:W-:Y:S02]  /*05d0*/  @P5 LOP3.LUT R15, R15, R26, RZ, 0x3c, !PT ;  /* 0x0000001a0f0f5212 */ /* 0x000fe400078e3cff */
[----:B------:R-:W4:Y:S01]  /*05e0*/  @P6 LDG.E R26, desc[UR4][R10.64+0x78] ;  /* 0x000078040a1a6981 */ /* 0x000f22000c1e1900 */
[----:B------:R-:W-:-:S03]  /*05f0*/  @P3 LOP3.LUT R4, R4, R21, RZ, 0x3c, !PT ;  /* 0x0000001504043212 */ /* 0x000fc600078e3cff */
[----:B------:R-:W4:Y:S01]  /*0600*/  @P4 LDG.E R21, desc[UR4][R10.64+0x5c] ;  /* 0x00005c040a154981 */ /* 0x000f22000c1e1900 */
[----:B------:R-:W-:-:S03]  /*0610*/  @P3 LOP3.LUT R2, R2, R23, RZ, 0x3c, !PT ;  /* 0x0000001702023212 */ /* 0x000fc600078e3cff */
[----:B------:R-:W4:Y:S01]  /*0620*/  @P5 LDG.E R23, desc[UR4][R10.64+0x68] ;  /* 0x000068040a175981 */ /* 0x000f22000c1e1900 */
[----:B------:R-:W-:-:S03]  /*0630*/  @P4 LOP3.LUT R4, R4, R25, RZ, 0x3c, !PT ;  /* 0x0000001904044212 */ /* 0x000fc600078e3cff */
[----:B------:R-:W4:Y:S01]  /*0640*/  @P5 LDG.E R25, desc[UR4][R10.64+0x70] ;  /* 0x000070040a195981 */ /* 0x000f22000c1e1900 */
[----:B--2---:R-:W-:-:S03]  /*0650*/  @P3 LOP3.LUT R5, R5, R18, RZ, 0x3c, !PT ;  /* 0x0000001205053212 */ /* 0x004fc600078e3cff */
[----:B------:R-:W2:Y:S01]  /*0660*/  @P5 LDG.E R18, desc[UR4][R10.64+0x6c] ;  /* 0x00006c040a125981 */ /* 0x000ea2000c1e1900 */
[----:B---3--:R-:W-:-:S03]  /*0670*/  @P4 LOP3.LUT R5, R5, R20, RZ, 0x3c, !PT ;  /* 0x0000001405054212 */ /* 0x008fc600078e3cff */
[----:B------:R-:W3:Y:S01]  /*0680*/  @P5 LDG.E R20, desc[UR4][R10.64+0x74] ;  /* 0x000074040a145981 */ /* 0x000ee2000c1e1900 */
[----:B----4-:R-:W-:-:S03]  /*0690*/  @P4 LOP3.LUT R3, R3, R22, RZ, 0x3c, !PT ;  /* 0x0000001603034212 */ /* 0x010fc600078e3cff */
[----:B------:R-:W4:Y:S01]  /*06a0*/  @P0 LDG.E R22, desc[UR4][R10.64+0x8c] ;  /* 0x00008c040a160981 */ /* 0x000f22000c1e1900 */
[----:B------:R-:W-:-:S03]  /*06b0*/  @P6 LOP3.LUT R15, R15, R26, RZ, 0x3c, !PT ;  /* 0x0000001a0f0f6212 */ /* 0x000fc600078e3cff */
        /* <DEDUP_REMOVED lines=13> */
[----:B------:R-:W-:Y:S02]  /*0790*/  @P6 LOP3.LUT R4, R4, R27, RZ, 0x3c, !PT ;  /* 0x0000001b04046212 */ /* 0x000fe400078e3cff */
[----:B------:R-:W-:Y:S02]  /*07a0*/  @P6 LOP3.LUT R2, R2, R21, RZ, 0x3c, !PT ;  /* 0x0000001502026212 */ /* 0x000fe400078e3cff */
[----:B------:R-:W-:Y:S02]  /*07b0*/  @P0 LOP3.LUT R4, R4, R23, RZ, 0x3c, !PT ;  /* 0x0000001704040212 */ /* 0x000fe400078e3cff */
[----:B------:R-:W-:Y:S02]  /*07c0*/  @P0 LOP3.LUT R2, R2, R25, RZ, 0x3c, !PT ;  /* 0x0000001902020212 */ /* 0x000fe400078e3cff */
[----:B--2---:R-:W-:Y:S02]  /*07d0*/  @P6 LOP3.LUT R5, R5, R18, RZ, 0x3c, !PT ;  /* 0x0000001205056212 */ /* 0x004fe400078e3cff */
[----:B---3--:R-:W-:-:S02]  /*07e0*/  @P6 LOP3.LUT R3, R3, R20, RZ, 0x3c, !PT ;  /* 0x0000001403036212 */ /* 0x008fc400078e3cff */
[----:B----4-:R-:W-:Y:S02]  /*07f0*/  @P0 LOP3.LUT R5, R5, R22, RZ, 0x3c, !PT ;  /* 0x0000001605050212 */ /* 0x010fe400078e3cff */
[----:B------:R-:W-:Y:S02]  /*0800*/  @P0 LOP3.LUT R3, R3, R26, RZ, 0x3c, !PT ;  /* 0x0000001a03030212 */ /* 0x000fe400078e3cff */
[----:B------:R-:W-:-:S13]  /*0810*/  R2P PR, R24.B1, 0x7f ;  /* 0x0000007f18007804 */ /* 0x000fda0000001000 */
[----:B------:R-:W2:Y:S04]  /*0820*/  @P0 LDG.E R18, desc[UR4][R10.64+0xa0] ;  /* 0x0000a0040a120981 */ /* 0x000ea8000c1e1900 */
[----:B------:R-:W3:Y:S04]  /*0830*/  @P1 LDG.E R22, desc[UR4][R10.64+0xb4] ;  /* 0x0000b4040a161981 */ /* 0x000ee8000c1e1900 */
[----:B------:R-:W4:Y:S04]  /*0840*/  @P2 LDG.E R26, desc[UR4][R10.64+0xc8] ;  /* 0x0000c8040a1a2981 */ /* 0x000f28000c1e1900 */
[----:B------:R-:W4:Y:S04]  /*0850*/  @P3 LDG.E R28, desc[UR4][R10.64+0xdc] ;  /* 0x0000dc040a1c3981 */ /* 0x000f28000c1e1900 */
[----:B------:R-:W4:Y:S04]  /*0860*/  @P0 LDG.E R23, desc[UR4][R10.64+0xa4] ;  /* 0x0000a4040a170981 */ /* 0x000f28000c1e1900 */
[----:B------:R-:W4:Y:S04]  /*0870*/  @P0 LDG.E R20, desc[UR4][R10.64+0xa8] ;  /* 0x0000a8040a140981 */ /* 0x000f28000c1e1900 */
[----:B------:R-:W4:Y:S04]  /*0880*/  @P4 LDG.E R25, desc[UR4][R10.64+0xf0] ;  /* 0x0000f0040a194981 */ /* 0x000f28000c1e1900 */
        /* <DEDUP_REMOVED lines=21> */
[----:B------:R-:W-:Y:S02]  /*09e0*/  LOP3.LUT P0, RZ, R24, 0x8000, RZ, 0xc0, !PT ;  /* 0x0000800018ff7812 */ /* 0x000fe4000780c0ff */
[----:B----4-:R-:W-:Y:S01]  /*09f0*/  @P5 LOP3.LUT R15, R15, R26, RZ, 0x3c, !PT ;  /* 0x0000001a0f0f5212 */ /* 0x010fe200078e3cff */
[----:B------:R-:W4:Y:S04]  /*0a00*/  @P3 LDG.E R24, desc[UR4][R10.64+0xe4] ;  /* 0x0000e4040a183981 */ /* 0x000f28000c1e1900 */
[----:B------:R-:W2:Y:S01]  /*0a10*/  @P6 LDG.E R26, desc[UR4][R10.64+0x118] ;  /* 0x000118040a1a6981 */ /* 0x000ea2000c1e1900 */
        /* <DEDUP_REMOVED lines=8> */
[----:B---3--:R-:W-:-:S03]  /*0aa0*/  @P2 LOP3.LUT R3, R3, R22, RZ, 0x3c, !PT ;  /* 0x0000001603032212 */ /* 0x008fc600078e3cff */
[----:B------:R-:W3:Y:S01]  /*0ab0*/  @P4 LDG.E R22, desc[UR4][R10.64+0x100] ;  /* 0x000100040a164981 */ /* 0x000ee2000c1e1900 */
[----:B--2---:R-:W-:-:S03]  /*0ac0*/  @P6 LOP3.LUT R15, R15, R26, RZ, 0x3c, !PT ;  /* 0x0000001a0f0f6212 */ /* 0x004fc600078e3cff */
[----:B------:R-:W2:Y:S01]  /*0ad0*/  @P0 LDG.E R26, desc[UR4][R10.64+0x12c] ;  /* 0x00012c040a1a0981 */ /* 0x000ea2000c1e1900 */
[----:B----4-:R-:W-:-:S03]  /*0ae0*/  @P2 LOP3.LUT R2, R2, R23, RZ, 0x3c, !PT ;  /* 0x0000001702022212 */ /* 0x010fc600078e3cff */
[----:B------:R-:W4:Y:S01]  /*0af0*/  @P4 LDG.E R23, desc[UR4][R10.64+0xfc] ;  /* 0x0000fc040a174981 */ /* 0x000f22000c1e1900 */
[----:B------:R-:W-:-:S03]  /*0b00*/  @P2 LOP3.LUT R5, R5, R20, RZ, 0x3c, !PT ;  /* 0x0000001405052212 */ /* 0x000fc600078e3cff */
[----:B------:R-:W4:Y:S01]  /*0b10*/  @P4 LDG.E R20, desc[UR4][R10.64+0xf8] ;  /* 0x0000f8040a144981 */ /* 0x000f22000c1e1900 */
[----:B------:R-:W-:Y:S02]  /*0b20*/  @P3 LOP3.LUT R2, R2, R27, RZ, 0x3c, !PT ;  /* 0x0000001b02023212 */ /* 0x000fe400078e3cff */
[----:B------:R-:W-:Y:S01]  /*0b30*/  @P3 LOP3.LUT R4, R4, R25, RZ, 0x3c, !PT ;  /* 0x0000001904043212 */ /* 0x000fe200078e3cff */
[----:B------:R-:W4:Y:S01]  /*0b40*/  @P5 LDG.E R27, desc[UR4][R10.64+0x110] ;  /* 0x000110040a1b5981 */ /* 0x000f22000c1e1900 */
[----:B------:R-:W-:-:S03]  /*0b50*/  @P3 LOP3.LUT R5, R5, R24, RZ, 0x3c, !PT ;  /* 0x0000001805053212 */ /* 0x000fc600078e3cff */
[----:B------:R-:W4:Y:S04]  /*0b60*/  @P5 LDG.E R25, desc[UR4][R10.64+0x108] ;  /* 0x000108040a195981 */ /* 0x000f28000c1e1900 */
        /* <DEDUP_REMOVED lines=19> */
[----:B------:R-:W-:-:S05]  /*0ca0*/  VIADD R19, R19, 0x10 ;  /* 0x0000001013137836 */ /* 0x000fca0000000000 */
[----:B------:R-:W-:Y:S02]  /*0cb0*/  ISETP.NE.AND P1, PT, R19, 0x20, PT ;  /* 0x000000201300780c */ /* 0x000fe40003f25270 */
[----:B------:R-:W-:Y:S02]  /*0cc0*/  @P5 LOP3.LUT R3, R3, R18, RZ, 0x3c, !PT ;  /* 0x0000001203035212 */ /* 0x000fe400078e3cff */
[----:B------:R-:W-:Y:S02]  /*0cd0*/  @P6 LOP3.LUT R4, R4, R21, RZ, 0x3c, !PT ;  /* 0x0000001504046212 */ /* 0x000fe400078e3cff */
[----:B---3--:R-:W-:-:S04]  /*0ce0*/  @P6 LOP3.LUT R3, R3, R22, RZ, 0x3c, !PT ;  /* 0x0000001603036212 */ /* 0x008fc800078e3cff */
[----:B--2---:R-:W-:Y:S02]  /*0cf0*/  @P0 LOP3.LUT R3, R3, R26, RZ, 0x3c, !PT ;  /* 0x0000001a03030212 */ /* 0x004fe400078e3cff */
[----:B----4-:R-:W-:Y:S02]  /*0d00*/  @P6 LOP3.LUT R2, R2, R23, RZ, 0x3c, !PT ;  /* 0x0000001702026212 */ /* 0x010fe400078e3cff */
[----:B------:R-:W-:Y:S02]  /*0d10*/  @P6 LOP3.LUT R5, R5, R20, RZ, 0x3c, !PT ;  /* 0x0000001405056212 */ /* 0x000fe400078e3cff */
[----:B------:R-:W-:Y:S02]  /*0d20*/  @P0 LOP3.LUT R2, R2, R27, RZ, 0x3c, !PT ;  /* 0x0000001b02020212 */ /* 0x000fe400078e3cff */
[----:B------:R-:W-:Y:S02]  /*0d30*/  @P0 LOP3.LUT R4, R4, R25, RZ, 0x3c, !PT ;  /* 0x0000001904040212 */ /* 0x000fe400078e3cff */
[----:B------:R-:W-:Y:S01]  /*0d40*/  @P0 LOP3.LUT R5, R5, R24, RZ, 0x3c, !PT ;  /* 0x0000001805050212 */ /* 0x000fe200078e3cff */
[----:B------:R-:W-:Y:S06]  /*0d50*/  @P1 BRA `(.L_x_24) ;  /* 0xfffffff400481947 */ /* 0x000fec000383ffff */
[----:B------:R-:W-:-:S05]  /*0d60*/  VIADD R17, R17, 0x1 ;  /* 0x0000000111117836 */ /* 0x000fca0000000000 */
[----:B------:R-:W-:-:S13]  /*0d70*/  ISETP.NE.AND P0, PT, R17, 0x5, PT ;  /* 0x000000051100780c */ /* 0x000fda0003f05270 */
[----:B------:R-:W-:Y:S05]  /*0d80*/  @P0 BRA `(.L_x_25) ;  /* 0xfffffff400300947 */ /* 0x000fea000383ffff */
[----:B------:R0:W-:Y:S01]  /*0d90*/  STG.E.64 desc[UR4][R6.64+0x8], R4 ;  /* 0x0000080406007986 */ /* 0x0001e2000c101b04 */
[----:B------:R-:W-:Y:S01]  /*0da0*/  VIADD R14, R14, 0x1 ;  /* 0x000000010e0e7836 */ /* 0x000fe20000000000 */
[----:B------:R-:W-:Y:S02]  /*0db0*/  LOP3.LUT R11, R13, 0x3, RZ, 0xc0, !PT ;  /* 0x000000030d0b7812 */ /* 0x000fe400078ec0ff */
[----:B------:R0:W-:Y:S02]  /*0dc0*/  STG.E.64 desc[UR4][R6.64+0x10], R2 ;  /* 0x0000100206007986 */ /* 0x0001e4000c101b04 */
[----:B------:R-:W-:Y:S02]  /*0dd0*/  ISETP.GE.U32.AND P0, PT, R14, R11, PT ;  /* 0x0000000b0e00720c */ /* 0x000fe40003f06070 */
[----:B------:R0:W-:Y:S11]  /*0de0*/  STG.E desc[UR4][R6.64+0x4], R15 ;  /* 0x0000040f06007986 */ /* 0x0001f6000c101904 */
[----:B------:R-:W-:Y:S05]  /*0df0*/  @!P0 BRA `(.L_x_26) ;  /* 0xfffffff400048947 */ /* 0x000fea000383ffff */
.L_x_23:
[----:B------:R-:W-:Y:S05]  /*0e00*/  BSYNC.RECONVERGENT B1 ;  /* 0x0000000000017941 */ /* 0x000fea0003800200 */
.L_x_22:
[C---:B------:R-:W-:Y:S01]  /*0e10*/  ISETP.GT.U32.AND P0, PT, R13.reuse, 0x3, PT ;  /* 0x000000030d00780c */ /* 0x040fe20003f04070 */
[----:B------:R-:W-:Y:S01]  /*0e20*/  VIADD R12, R12, 0x1 ;  /* 0x000000010c0c7836 */ /* 0x000fe20000000000 */
[--C-:B------:R-:W-:Y:S02]  /*0e30*/  SHF.R.U64 R13, R13, 0x2, R0.reuse ;  /* 0x000000020d0d7819 */ /* 0x100fe40000001200 */
[----:B------:R-:W-:Y:S02]  /*0e40*/  ISETP.GT.U32.AND.EX P0, PT, R0, RZ, PT, P0 ;  /* 0x000000ff0000720c */ /* 0x000fe40003f04100 */
[----:B------:R-:W-:-:S11]  /*0e50*/  SHF.R.U32.HI R0, RZ, 0x2, R0 ;  /* 0x00000002ff007819 */ /* 0x000fd60000011600 */
[----:B------:R-:W-:Y:S05]  /*0e60*/  @P0 BRA `(.L_x_27) ;  /* 0xfffffff000c80947 */ /* 0x000fea000383ffff */
.L_x_21:
[----:B------:R-:W-:Y:S05]  /*0e70*/  BSYNC.RECONVERGENT B0 ;  /* 0x0000000000007941 */ /* 0x000fea0003800200 */
.L_x_20:
[----:B------:R-:W-:Y:S04]  /*0e80*/  STG.E.64 desc[UR4][R6.64+0x18], RZ ;  /* 0x000018ff06007986 */ /* 0x000fe8000c101b04 */
[----:B------:R-:W-:Y:S04]  /*0e90*/  STG.E desc[UR4][R6.64+0x20], RZ ;  /* 0x000020ff06007986 */ /* 0x000fe8000c101904 */
[----:B------:R-:W-:Y:S01]  /*0ea0*/  STG.E.64 desc[UR4][R6.64+0x28], RZ ;  /* 0x000028ff06007986 */ /* 0x000fe2000c101b04 */
[----:B------:R-:W-:Y:S05]  /*0eb0*/  EXIT ;  /* 0x000000000000794d */ /* 0x000fea0003800000 */
.L_x_28:
        /* <DEDUP_REMOVED lines=12> */
.L_x_33:


//--------------------- .nv.global.init           --------------------------
	.section	.nv.global.init,"aw",@progbits
	.align	4
.nv.global.init:
	.type		mrg32k3aM1SubSeq,@object
	.size		mrg32k3aM1SubSeq,(mrg32k3aM2SubSeq - mrg32k3aM1SubSeq)
mrg32k3aM1SubSeq:
        /*0000*/ 	.byte	0x0b, 0xcc, 0xee, 0x04, 0x73, 0x29, 0x8b, 0x6f, 0xf6, 0x53, 0x03, 0xf6, 0x23, 0xf6, 0xea, 0xda
        /* <DEDUP_REMOVED lines=125> */
	.type		mrg32k3aM2SubSeq,@object
	.size		mrg32k3aM2SubSeq,(mrg32k3aM1 - mrg32k3aM2SubSeq)
mrg32k3aM2SubSeq:
        /* <DEDUP_REMOVED lines=126> */
	.type		mrg32k3aM1,@object
	.size		mrg32k3aM1,(mrg32k3aM1Seq - mrg32k3aM1)
mrg32k3aM1:
        /* <DEDUP_REMOVED lines=144> */
	.type		mrg32k3aM1Seq,@object
	.size		mrg32k3aM1Seq,(mrg32k3aM2 - mrg32k3aM1Seq)
mrg32k3aM1Seq:
        /* <DEDUP_REMOVED lines=144> */
	.type		mrg32k3aM2,@object
	.size		mrg32k3aM2,(mrg32k3aM2Seq - mrg32k3aM2)
mrg32k3aM2:
        /* <DEDUP_REMOVED lines=144> */
	.type		mrg32k3aM2Seq,@object
	.size		mrg32k3aM2Seq,(precalc_xorwow_matrix - mrg32k3aM2Seq)
mrg32k3aM2Seq:
        /* <DEDUP_REMOVED lines=144> */
	.type		precalc_xorwow_matrix,@object
	.size		precalc_xorwow_matrix,(precalc_xorwow_offset_matrix - precalc_xorwow_matrix)
precalc_xorwow_matrix:
        /* <DEDUP_REMOVED lines=6400> */
	.type		precalc_xorwow_offset_matrix,@object
	.size		precalc_xorwow_offset_matrix,(.L_1 - precalc_xorwow_offset_matrix)
precalc_xorwow_offset_matrix:
        /* <DEDUP_REMOVED lines=6400> */
.L_1:


//--------------------- .nv.shared.reserved.0     --------------------------
	.section	.nv.shared.reserved.0,"aw",@nobits
	.weak		__nv_reservedSMEM_offset_0_alias
	.size		__nv_reservedSMEM_offset_0_alias, 0, 64
	.other		__nv_reservedSMEM_offset_0_alias,@"STO_CUDA_RESERVED_SHARED STV_DEFAULT"
__nv_reservedSMEM_offset_0_alias:
	.zero		0
	.zero		64


//--------------------- .nv.constant0._Z5calcMPfS_ --------------------------
	.section	.nv.constant0._Z5calcMPfS_,"a",@progbits
	.sectionflags	@""
	.align	4
.nv.constant0._Z5calcMPfS_:
	.zero		912


//--------------------- .nv.constant0._Z5isingPfffiP17curandStateXORWOW --------------------------
	.section	.nv.constant0._Z5isingPfffiP17curandStateXORWOW,"a",@progbits
	.sectionflags	@""
	.align	4
.nv.constant0._Z5isingPfffiP17curandStateXORWOW:
	.zero		928


//--------------------- .nv.constant0._Z5clearPf  --------------------------
	.section	.nv.constant0._Z5clearPf,"a",@progbits
	.sectionflags	@""
	.align	4
.nv.constant0._Z5clearPf:
	.zero		904


//--------------------- .nv.constant0._Z10initRandomP17curandStateXORWOWj --------------------------
	.section	.nv.constant0._Z10initRandomP17curandStateXORWOWj,"a",@progbits
	.sectionflags	@""
	.align	4
.nv.constant0._Z10initRandomP17curandStateXORWOWj:
	.zero		908


//--------------------- SYMBOLS --------------------------

	.type		.nv.reservedSmem.offset0,@object
	.size		.nv.reservedSmem.offset0,0x4
